//
// Generated by NVIDIA NVVM Compiler
//
// Compiler Build ID: CL-36424714
// Cuda compilation tools, release 13.0, V13.0.88
// Based on NVVM 20.0.0
//

.version 9.0
.target sm_100
.address_size 64

	// .globl	bollinger_bands_sma_prefix_f32

.visible .entry bollinger_bands_sma_prefix_f32(
	.param .u64 .ptr .align 1 bollinger_bands_sma_prefix_f32_param_0,
	.param .u64 .ptr .align 1 bollinger_bands_sma_prefix_f32_param_1,
	.param .u64 .ptr .align 1 bollinger_bands_sma_prefix_f32_param_2,
	.param .u64 .ptr .align 1 bollinger_bands_sma_prefix_f32_param_3,
	.param .u32 bollinger_bands_sma_prefix_f32_param_4,
	.param .u32 bollinger_bands_sma_prefix_f32_param_5,
	.param .u64 .ptr .align 1 bollinger_bands_sma_prefix_f32_param_6,
	.param .u64 .ptr .align 1 bollinger_bands_sma_prefix_f32_param_7,
	.param .u64 .ptr .align 1 bollinger_bands_sma_prefix_f32_param_8,
	.param .u32 bollinger_bands_sma_prefix_f32_param_9,
	.param .u64 .ptr .align 1 bollinger_bands_sma_prefix_f32_param_10,
	.param .u64 .ptr .align 1 bollinger_bands_sma_prefix_f32_param_11,
	.param .u64 .ptr .align 1 bollinger_bands_sma_prefix_f32_param_12
)
{
	.reg .pred 	%p<21>;
	.reg .b32 	%r<44>;
	.reg .b32 	%f<137>;
	.reg .b64 	%rd<102>;

	ld.param.u64 	%rd19, [bollinger_bands_sma_prefix_f32_param_1];
	ld.param.u64 	%rd20, [bollinger_bands_sma_prefix_f32_param_2];
	ld.param.u64 	%rd21, [bollinger_bands_sma_prefix_f32_param_3];
	ld.param.u32 	%r16, [bollinger_bands_sma_prefix_f32_param_4];
	ld.param.u32 	%r18, [bollinger_bands_sma_prefix_f32_param_9];
	ld.param.u64 	%rd16, [bollinger_bands_sma_prefix_f32_param_10];
	ld.param.u64 	%rd17, [bollinger_bands_sma_prefix_f32_param_11];
	cvta.to.global.u64 	%rd1, %rd17;
	cvta.to.global.u64 	%rd2, %rd16;
	cvta.to.global.u64 	%rd3, %rd20;
	cvta.to.global.u64 	%rd4, %rd19;
	cvta.to.global.u64 	%rd5, %rd21;
	mov.u32 	%r1, %ctaid.y;
	setp.ge.s32 	%p1, %r1, %r18;
	@%p1 bra 	$L__BB0_21;
	ld.param.u64 	%rd93, [bollinger_bands_sma_prefix_f32_param_6];
	cvta.to.global.u64 	%rd22, %rd93;
	mul.wide.u32 	%rd23, %r1, 4;
	add.s64 	%rd24, %rd22, %rd23;
	ld.global.nc.u32 	%r2, [%rd24];
	cvt.u64.u32 	%rd7, %r2;
	setp.lt.s32 	%p2, %r2, 1;
	@%p2 bra 	$L__BB0_21;
	ld.param.u64 	%rd95, [bollinger_bands_sma_prefix_f32_param_8];
	ld.param.u64 	%rd94, [bollinger_bands_sma_prefix_f32_param_7];
	ld.param.u32 	%r40, [bollinger_bands_sma_prefix_f32_param_5];
	cvt.u32.u64 	%r19, %rd7;
	cvta.to.global.u64 	%rd25, %rd94;
	add.s64 	%rd27, %rd25, %rd23;
	ld.global.nc.f32 	%f1, [%rd27];
	cvta.to.global.u64 	%rd28, %rd95;
	add.s64 	%rd29, %rd28, %rd23;
	ld.global.nc.f32 	%f2, [%rd29];
	add.s32 	%r21, %r40, %r19;
	add.s32 	%r3, %r21, -1;
	mul.lo.s32 	%r4, %r16, %r1;
	cvt.rn.f32.u32 	%f28, %r19;
	rcp.rn.f32 	%f3, %f28;
	mul.wide.s32 	%rd30, %r40, 4;
	add.s64 	%rd31, %rd5, %rd30;
	ld.global.nc.u32 	%r5, [%rd31];
	mov.u32 	%r22, %ctaid.x;
	mov.u32 	%r23, %ntid.x;
	mov.u32 	%r24, %tid.x;
	mad.lo.s32 	%r42, %r22, %r23, %r24;
	mov.u32 	%r25, %nctaid.x;
	mul.lo.s32 	%r7, %r25, %r23;
	setp.ge.s32 	%p3, %r42, %r16;
	@%p3 bra 	$L__BB0_21;
	mul.wide.s32 	%rd32, %r16, 4;
	add.s64 	%rd33, %rd5, %rd32;
	ld.global.nc.u32 	%r26, [%rd33];
	setp.ne.s32 	%p4, %r26, %r5;
	@%p4 bra 	$L__BB0_7;
$L__BB0_4:
	setp.lt.s32 	%p18, %r42, %r3;
	mov.f32 	%f125, 0f7FFFFFFF;
	mov.f32 	%f126, %f125;
	mov.f32 	%f127, %f125;
	@%p18 bra 	$L__BB0_6;
	cvt.s64.s32 	%rd79, %r42;
	mul.wide.s32 	%rd80, %r42, 8;
	add.s64 	%rd81, %rd4, %rd80;
	ld.global.nc.v2.f32 	{%f96, %f97}, [%rd81+8];
	sub.s64 	%rd83, %rd79, %rd7;
	shl.b64 	%rd84, %rd83, 3;
	add.s64 	%rd85, %rd4, %rd84;
	ld.global.nc.v2.f32 	{%f98, %f99}, [%rd85+8];
	add.s64 	%rd86, %rd3, %rd80;
	ld.global.nc.v2.f32 	{%f100, %f101}, [%rd86+8];
	add.s64 	%rd87, %rd3, %rd84;
	ld.global.nc.v2.f32 	{%f102, %f103}, [%rd87+8];
	sub.f32 	%f104, %f96, %f98;
	sub.f32 	%f105, %f97, %f99;
	add.f32 	%f106, %f104, %f105;
	sub.f32 	%f107, %f100, %f102;
	sub.f32 	%f108, %f101, %f103;
	add.f32 	%f109, %f107, %f108;
	mul.f32 	%f126, %f3, %f106;
	mul.f32 	%f110, %f3, %f109;
	neg.f32 	%f111, %f126;
	fma.rn.f32 	%f112, %f111, %f126, %f110;
	setp.lt.f32 	%p19, %f112, 0f00000000;
	selp.f32 	%f113, 0f00000000, %f112, %p19;
	sqrt.rn.f32 	%f114, %f113;
	fma.rn.f32 	%f125, %f1, %f114, %f126;
	mul.f32 	%f115, %f2, %f114;
	sub.f32 	%f127, %f126, %f115;
$L__BB0_6:
	ld.param.u64 	%rd101, [bollinger_bands_sma_prefix_f32_param_12];
	add.s32 	%r39, %r42, %r4;
	mul.wide.s32 	%rd88, %r39, 4;
	add.s64 	%rd89, %rd2, %rd88;
	st.global.f32 	[%rd89], %f125;
	add.s64 	%rd90, %rd1, %rd88;
	st.global.f32 	[%rd90], %f126;
	cvta.to.global.u64 	%rd91, %rd101;
	add.s64 	%rd92, %rd91, %rd88;
	st.global.f32 	[%rd92], %f127;
	add.s32 	%r42, %r42, %r7;
	setp.lt.s32 	%p20, %r42, %r16;
	@%p20 bra 	$L__BB0_4;
	bra.uni 	$L__BB0_21;
$L__BB0_7:
	add.s32 	%r10, %r42, %r7;
	max.s32 	%r28, %r16, %r10;
	setp.lt.s32 	%p5, %r10, %r16;
	selp.u32 	%r29, 1, 0, %p5;
	add.s32 	%r30, %r10, %r29;
	sub.s32 	%r31, %r28, %r30;
	div.u32 	%r32, %r31, %r7;
	add.s32 	%r11, %r32, %r29;
	and.b32  	%r33, %r11, 1;
	setp.eq.b32 	%p6, %r33, 1;
	mov.f32 	%f128, 0f7FFFFFFF;
	mov.f32 	%f129, 0f7FFFFFFF;
	mov.f32 	%f130, 0f7FFFFFFF;
	@%p6 bra 	$L__BB0_12;
	setp.lt.s32 	%p7, %r42, %r3;
	@%p7 bra 	$L__BB0_11;
	mul.wide.s32 	%rd34, %r42, 4;
	add.s64 	%rd35, %rd5, %rd34;
	ld.global.nc.u32 	%r34, [%rd35+4];
	setp.ne.s32 	%p8, %r34, %r5;
	@%p8 bra 	$L__BB0_11;
	cvt.s64.s32 	%rd36, %r42;
	mul.wide.s32 	%rd37, %r42, 8;
	add.s64 	%rd38, %rd4, %rd37;
	ld.global.nc.v2.f32 	{%f31, %f32}, [%rd38+8];
	sub.s64 	%rd40, %rd36, %rd7;
	shl.b64 	%rd41, %rd40, 3;
	add.s64 	%rd42, %rd4, %rd41;
	ld.global.nc.v2.f32 	{%f33, %f34}, [%rd42+8];
	add.s64 	%rd43, %rd3, %rd37;
	ld.global.nc.v2.f32 	{%f35, %f36}, [%rd43+8];
	add.s64 	%rd44, %rd3, %rd41;
	ld.global.nc.v2.f32 	{%f37, %f38}, [%rd44+8];
	sub.f32 	%f39, %f31, %f33;
	sub.f32 	%f40, %f32, %f34;
	add.f32 	%f41, %f39, %f40;
	sub.f32 	%f42, %f35, %f37;
	sub.f32 	%f43, %f36, %f38;
	add.f32 	%f44, %f42, %f43;
	mul.f32 	%f129, %f3, %f41;
	mul.f32 	%f45, %f3, %f44;
	neg.f32 	%f46, %f129;
	fma.rn.f32 	%f47, %f46, %f129, %f45;
	setp.lt.f32 	%p9, %f47, 0f00000000;
	selp.f32 	%f48, 0f00000000, %f47, %p9;
	sqrt.rn.f32 	%f49, %f48;
	fma.rn.f32 	%f128, %f1, %f49, %f129;
	mul.f32 	%f50, %f2, %f49;
	sub.f32 	%f130, %f129, %f50;
$L__BB0_11:
	ld.param.u64 	%rd99, [bollinger_bands_sma_prefix_f32_param_12];
	ld.param.u64 	%rd96, [bollinger_bands_sma_prefix_f32_param_10];
	add.s32 	%r35, %r42, %r4;
	cvta.to.global.u64 	%rd45, %rd96;
	mul.wide.s32 	%rd46, %r35, 4;
	add.s64 	%rd47, %rd45, %rd46;
	st.global.f32 	[%rd47], %f128;
	add.s64 	%rd48, %rd1, %rd46;
	st.global.f32 	[%rd48], %f129;
	cvta.to.global.u64 	%rd49, %rd99;
	add.s64 	%rd50, %rd49, %rd46;
	st.global.f32 	[%rd50], %f130;
	mov.u32 	%r42, %r10;
$L__BB0_12:
	setp.eq.s32 	%p10, %r11, 0;
	@%p10 bra 	$L__BB0_21;
	mul.wide.s32 	%rd75, %r7, 4;
$L__BB0_14:
	setp.lt.s32 	%p11, %r42, %r3;
	mov.f32 	%f131, 0f7FFFFFFF;
	mov.f32 	%f132, 0f7FFFFFFF;
	mov.f32 	%f133, 0f7FFFFFFF;
	@%p11 bra 	$L__BB0_17;
	cvt.s64.s32 	%rd8, %r42;
	mul.wide.s32 	%rd51, %r42, 4;
	add.s64 	%rd52, %rd5, %rd51;
	ld.global.nc.u32 	%r36, [%rd52+4];
	setp.ne.s32 	%p12, %r36, %r5;
	@%p12 bra 	$L__BB0_17;
	cvt.u64.u32 	%rd53, %r2;
	shl.b64 	%rd54, %rd8, 3;
	add.s64 	%rd55, %rd4, %rd54;
	ld.global.nc.v2.f32 	{%f53, %f54}, [%rd55+8];
	sub.s64 	%rd56, %rd8, %rd53;
	shl.b64 	%rd57, %rd56, 3;
	add.s64 	%rd58, %rd4, %rd57;
	ld.global.nc.v2.f32 	{%f55, %f56}, [%rd58+8];
	add.s64 	%rd59, %rd3, %rd54;
	ld.global.nc.v2.f32 	{%f57, %f58}, [%rd59+8];
	add.s64 	%rd60, %rd3, %rd57;
	ld.global.nc.v2.f32 	{%f59, %f60}, [%rd60+8];
	sub.f32 	%f61, %f53, %f55;
	sub.f32 	%f62, %f54, %f56;
	add.f32 	%f63, %f61, %f62;
	sub.f32 	%f64, %f57, %f59;
	sub.f32 	%f65, %f58, %f60;
	add.f32 	%f66, %f64, %f65;
	mul.f32 	%f132, %f3, %f63;
	mul.f32 	%f67, %f3, %f66;
	neg.f32 	%f68, %f132;
	fma.rn.f32 	%f69, %f68, %f132, %f67;
	setp.lt.f32 	%p13, %f69, 0f00000000;
	selp.f32 	%f70, 0f00000000, %f69, %p13;
	sqrt.rn.f32 	%f71, %f70;
	fma.rn.f32 	%f131, %f1, %f71, %f132;
	mul.f32 	%f72, %f2, %f71;
	sub.f32 	%f133, %f132, %f72;
$L__BB0_17:
	ld.param.u64 	%rd100, [bollinger_bands_sma_prefix_f32_param_12];
	ld.param.u64 	%rd98, [bollinger_bands_sma_prefix_f32_param_11];
	ld.param.u64 	%rd97, [bollinger_bands_sma_prefix_f32_param_10];
	add.s32 	%r37, %r42, %r4;
	cvta.to.global.u64 	%rd61, %rd97;
	mul.wide.s32 	%rd62, %r37, 4;
	add.s64 	%rd9, %rd61, %rd62;
	st.global.f32 	[%rd9], %f131;
	cvta.to.global.u64 	%rd63, %rd98;
	add.s64 	%rd10, %rd63, %rd62;
	st.global.f32 	[%rd10], %f132;
	cvta.to.global.u64 	%rd64, %rd100;
	add.s64 	%rd11, %rd64, %rd62;
	st.global.f32 	[%rd11], %f133;
	add.s32 	%r14, %r42, %r7;
	setp.lt.s32 	%p14, %r14, %r3;
	mov.f32 	%f134, 0f7FFFFFFF;
	mov.f32 	%f135, 0f7FFFFFFF;
	mov.f32 	%f136, 0f7FFFFFFF;
	@%p14 bra 	$L__BB0_20;
	cvt.s64.s32 	%rd12, %r14;
	mul.wide.s32 	%rd65, %r14, 4;
	add.s64 	%rd66, %rd5, %rd65;
	ld.global.nc.u32 	%r38, [%rd66+4];
	setp.ne.s32 	%p15, %r38, %r5;
	@%p15 bra 	$L__BB0_20;
	cvt.u64.u32 	%rd67, %r2;
	shl.b64 	%rd68, %rd12, 3;
	add.s64 	%rd69, %rd4, %rd68;
	ld.global.nc.v2.f32 	{%f75, %f76}, [%rd69+8];
	sub.s64 	%rd70, %rd12, %rd67;
	shl.b64 	%rd71, %rd70, 3;
	add.s64 	%rd72, %rd4, %rd71;
	ld.global.nc.v2.f32 	{%f77, %f78}, [%rd72+8];
	add.s64 	%rd73, %rd3, %rd68;
	ld.global.nc.v2.f32 	{%f79, %f80}, [%rd73+8];
	add.s64 	%rd74, %rd3, %rd71;
	ld.global.nc.v2.f32 	{%f81, %f82}, [%rd74+8];
	sub.f32 	%f83, %f75, %f77;
	sub.f32 	%f84, %f76, %f78;
	add.f32 	%f85, %f83, %f84;
	sub.f32 	%f86, %f79, %f81;
	sub.f32 	%f87, %f80, %f82;
	add.f32 	%f88, %f86, %f87;
	mul.f32 	%f135, %f3, %f85;
	mul.f32 	%f89, %f3, %f88;
	neg.f32 	%f90, %f135;
	fma.rn.f32 	%f91, %f90, %f135, %f89;
	setp.lt.f32 	%p16, %f91, 0f00000000;
	selp.f32 	%f92, 0f00000000, %f91, %p16;
	sqrt.rn.f32 	%f93, %f92;
	fma.rn.f32 	%f134, %f1, %f93, %f135;
	mul.f32 	%f94, %f2, %f93;
	sub.f32 	%f136, %f135, %f94;
$L__BB0_20:
	add.s64 	%rd76, %rd9, %rd75;
	st.global.f32 	[%rd76], %f134;
	add.s64 	%rd77, %rd10, %rd75;
	st.global.f32 	[%rd77], %f135;
	add.s64 	%rd78, %rd11, %rd75;
	st.global.f32 	[%rd78], %f136;
	add.s32 	%r42, %r14, %r7;
	setp.lt.s32 	%p17, %r42, %r16;
	@%p17 bra 	$L__BB0_14;
$L__BB0_21:
	ret;

}
	// .globl	bollinger_bands_many_series_one_param_f32
.visible .entry bollinger_bands_many_series_one_param_f32(
	.param .u64 .ptr .align 1 bollinger_bands_many_series_one_param_f32_param_0,
	.param .u64 .ptr .align 1 bollinger_bands_many_series_one_param_f32_param_1,
	.param .u64 .ptr .align 1 bollinger_bands_many_series_one_param_f32_param_2,
	.param .u32 bollinger_bands_many_series_one_param_f32_param_3,
	.param .f32 bollinger_bands_many_series_one_param_f32_param_4,
	.param .f32 bollinger_bands_many_series_one_param_f32_param_5,
	.param .u32 bollinger_bands_many_series_one_param_f32_param_6,
	.param .u32 bollinger_bands_many_series_one_param_f32_param_7,
	.param .u64 .ptr .align 1 bollinger_bands_many_series_one_param_f32_param_8,
	.param .u64 .ptr .align 1 bollinger_bands_many_series_one_param_f32_param_9,
	.param .u64 .ptr .align 1 bollinger_bands_many_series_one_param_f32_param_10,
	.param .u64 .ptr .align 1 bollinger_bands_many_series_one_param_f32_param_11
)
{
	.reg .pred 	%p<10>;
	.reg .b32 	%r<28>;
	.reg .b32 	%f<56>;
	.reg .b64 	%rd<38>;
	.reg .b64 	%fd<15>;

	ld.param.u64 	%rd11, [bollinger_bands_many_series_one_param_f32_param_2];
	ld.param.u32 	%r12, [bollinger_bands_many_series_one_param_f32_param_3];
	ld.param.u32 	%r13, [bollinger_bands_many_series_one_param_f32_param_6];
	ld.param.u32 	%r14, [bollinger_bands_many_series_one_param_f32_param_7];
	ld.param.u64 	%rd7, [bollinger_bands_many_series_one_param_f32_param_8];
	cvta.to.global.u64 	%rd1, %rd11;
	mov.u32 	%r1, %ctaid.y;
	setp.ge.s32 	%p1, %r1, %r13;
	setp.lt.s32 	%p2, %r12, 1;
	or.pred  	%p3, %p2, %p1;
	@%p3 bra 	$L__BB1_8;
	cvta.to.global.u64 	%rd12, %rd7;
	mul.wide.u32 	%rd13, %r1, 4;
	add.s64 	%rd14, %rd12, %rd13;
	ld.global.nc.u32 	%r2, [%rd14];
	mad.lo.s32 	%r15, %r2, %r13, %r1;
	mul.wide.s32 	%rd15, %r15, 4;
	add.s64 	%rd16, %rd1, %rd15;
	ld.global.nc.u32 	%r3, [%rd16];
	mov.u32 	%r16, %ctaid.x;
	mov.u32 	%r4, %ntid.x;
	mov.u32 	%r17, %tid.x;
	mad.lo.s32 	%r27, %r16, %r4, %r17;
	setp.ge.s32 	%p4, %r27, %r14;
	@%p4 bra 	$L__BB1_8;
	ld.param.u64 	%rd36, [bollinger_bands_many_series_one_param_f32_param_10];
	ld.param.u64 	%rd34, [bollinger_bands_many_series_one_param_f32_param_1];
	ld.param.u64 	%rd33, [bollinger_bands_many_series_one_param_f32_param_0];
	mad.lo.s32 	%r18, %r14, %r13, %r1;
	mul.wide.s32 	%rd17, %r18, 4;
	add.s64 	%rd18, %rd1, %rd17;
	ld.global.nc.u32 	%r6, [%rd18];
	cvta.to.global.u64 	%rd2, %rd34;
	cvta.to.global.u64 	%rd3, %rd33;
	cvt.rn.f64.u32 	%fd2, %r12;
	rcp.rn.f64 	%fd1, %fd2;
	cvta.to.global.u64 	%rd4, %rd36;
	mov.u32 	%r19, %nctaid.x;
	mul.lo.s32 	%r7, %r19, %r4;
	add.s32 	%r20, %r12, %r2;
	add.s32 	%r8, %r20, -1;
$L__BB1_3:
	mad.lo.s32 	%r10, %r27, %r13, %r1;
	setp.lt.s32 	%p5, %r27, %r8;
	mov.f32 	%f53, 0f7FFFFFFF;
	mov.f32 	%f54, %f53;
	mov.f32 	%f55, %f53;
	@%p5 bra 	$L__BB1_7;
	setp.eq.s32 	%p6, %r6, %r3;
	@%p6 bra 	$L__BB1_6;
	add.s32 	%r21, %r10, %r13;
	mul.wide.s32 	%rd19, %r21, 4;
	add.s64 	%rd20, %rd1, %rd19;
	ld.global.nc.u32 	%r22, [%rd20];
	setp.ne.s32 	%p7, %r22, %r3;
	mov.f32 	%f54, %f53;
	mov.f32 	%f55, %f53;
	@%p7 bra 	$L__BB1_7;
$L__BB1_6:
	ld.param.f32 	%f52, [bollinger_bands_many_series_one_param_f32_param_5];
	ld.param.f32 	%f51, [bollinger_bands_many_series_one_param_f32_param_4];
	add.s32 	%r23, %r10, %r13;
	sub.s32 	%r24, %r27, %r12;
	mad.lo.s32 	%r25, %r13, %r24, %r13;
	add.s32 	%r26, %r25, %r1;
	mul.wide.s32 	%rd21, %r23, 8;
	add.s64 	%rd22, %rd3, %rd21;
	ld.global.nc.v2.f32 	{%f11, %f12}, [%rd22];
	mul.wide.s32 	%rd23, %r26, 8;
	add.s64 	%rd24, %rd3, %rd23;
	ld.global.nc.v2.f32 	{%f13, %f14}, [%rd24];
	neg.f32 	%f15, %f13;
	sub.f32 	%f16, %f11, %f13;
	sub.f32 	%f17, %f16, %f11;
	sub.f32 	%f18, %f16, %f17;
	sub.f32 	%f19, %f11, %f18;
	sub.f32 	%f20, %f15, %f17;
	add.f32 	%f21, %f20, %f19;
	sub.f32 	%f22, %f12, %f14;
	add.f32 	%f23, %f22, %f21;
	add.f32 	%f24, %f16, %f23;
	sub.f32 	%f25, %f24, %f16;
	sub.f32 	%f26, %f24, %f25;
	sub.f32 	%f27, %f16, %f26;
	sub.f32 	%f28, %f23, %f25;
	add.f32 	%f29, %f28, %f27;
	add.s64 	%rd25, %rd2, %rd21;
	ld.global.nc.v2.f32 	{%f30, %f31}, [%rd25];
	add.s64 	%rd26, %rd2, %rd23;
	ld.global.nc.v2.f32 	{%f32, %f33}, [%rd26];
	neg.f32 	%f34, %f32;
	sub.f32 	%f35, %f30, %f32;
	sub.f32 	%f36, %f35, %f30;
	sub.f32 	%f37, %f35, %f36;
	sub.f32 	%f38, %f30, %f37;
	sub.f32 	%f39, %f34, %f36;
	add.f32 	%f40, %f39, %f38;
	sub.f32 	%f41, %f31, %f33;
	add.f32 	%f42, %f41, %f40;
	add.f32 	%f43, %f35, %f42;
	sub.f32 	%f44, %f43, %f35;
	sub.f32 	%f45, %f43, %f44;
	sub.f32 	%f46, %f35, %f45;
	sub.f32 	%f47, %f42, %f44;
	add.f32 	%f48, %f47, %f46;
	cvt.f64.f32 	%fd3, %f24;
	cvt.f64.f32 	%fd4, %f29;
	add.f64 	%fd5, %fd3, %fd4;
	cvt.f64.f32 	%fd6, %f43;
	cvt.f64.f32 	%fd7, %f48;
	add.f64 	%fd8, %fd6, %fd7;
	mul.f64 	%fd9, %fd1, %fd5;
	mul.f64 	%fd10, %fd1, %fd8;
	mul.f64 	%fd11, %fd9, %fd9;
	sub.f64 	%fd12, %fd10, %fd11;
	setp.lt.f64 	%p8, %fd12, 0d0000000000000000;
	selp.f64 	%fd13, 0d0000000000000000, %fd12, %p8;
	sqrt.rn.f64 	%fd14, %fd13;
	cvt.rn.f32.f64 	%f49, %fd14;
	cvt.rn.f32.f64 	%f54, %fd9;
	fma.rn.f32 	%f53, %f51, %f49, %f54;
	mul.f32 	%f50, %f52, %f49;
	sub.f32 	%f55, %f54, %f50;
$L__BB1_7:
	ld.param.u64 	%rd37, [bollinger_bands_many_series_one_param_f32_param_11];
	ld.param.u64 	%rd35, [bollinger_bands_many_series_one_param_f32_param_9];
	cvta.to.global.u64 	%rd27, %rd35;
	mul.wide.s32 	%rd28, %r10, 4;
	add.s64 	%rd29, %rd27, %rd28;
	st.global.f32 	[%rd29], %f53;
	add.s64 	%rd30, %rd4, %rd28;
	st.global.f32 	[%rd30], %f54;
	cvta.to.global.u64 	%rd31, %rd37;
	add.s64 	%rd32, %rd31, %rd28;
	st.global.f32 	[%rd32], %f55;
	add.s32 	%r27, %r27, %r7;
	setp.lt.s32 	%p9, %r27, %r14;
	@%p9 bra 	$L__BB1_3;
$L__BB1_8:
	ret;

}


// ===== COMPILED SASS (sm_100) =====

	.target	sm_100

	.elftype	@"ET_EXEC"


//--------------------- .note.nv.tkinfo           --------------------------
	.section	.note.nv.tkinfo,"",@"SHT_NOTE"
	.sectionflags	@"SHF_NOTE_NV_TKINFO"
	.tkinfo
        /*0018*/ 	.word	0x00000002
        /*0030*/ 	.string	""
        /*0030*/ 	.string	"ptxas"
        /*0030*/ 	.string	"Cuda compilation tools, release 13.0, V13.0.88"
        /*0030*/ 	.string	"Build cuda_13.0.r13.0/compiler.36424714_0"
        /*0030*/ 	.string	"-arch sm_100 -m 64 "



//--------------------- .note.nv.cuinfo           --------------------------
	.section	.note.nv.cuinfo,"",@"SHT_NOTE"
	.sectionflags	@"SHF_NOTE_NV_CUINFO"
        /*0018*/ 	.short	0x0002
        /*001a*/ 	.short	0x0064
        /*001c*/ 	.short	0x0082
	.zero		2


//--------------------- .nv.info                  --------------------------
	.section	.nv.info,"",@"SHT_CUDA_INFO"
	.align	4


	//----- nvinfo : EIATTR_REGCOUNT
	.align		4
        /*0000*/ 	.byte	0x04, 0x2f
        /*0002*/ 	.short	(.L_1 - .L_0)
	.align		4
.L_0:
        /*0004*/ 	.word	index@(bollinger_bands_sma_prefix_f32)
        /*0008*/ 	.word	0x00000022


	//----- nvinfo : EIATTR_FRAME_SIZE
	.align		4
.L_1:
        /*000c*/ 	.byte	0x04, 0x11
        /*000e*/ 	.short	(.L_3 - .L_2)
	.align		4
.L_2:
        /*0010*/ 	.word	index@($__internal_3_$__cuda_sm20_sqrt_rn_f32_slowpath)
        /*0014*/ 	.word	0x00000000


	//----- nvinfo : EIATTR_FRAME_SIZE
	.align		4
.L_3:
        /*0018*/ 	.byte	0x04, 0x11
        /*001a*/ 	.short	(.L_5 - .L_4)
	.align		4
.L_4:
        /*001c*/ 	.word	index@($__internal_2_$__cuda_sm20_rcp_rn_f32_slowpath)
        /*0020*/ 	.word	0x00000000


	//----- nvinfo : EIATTR_FRAME_SIZE
	.align		4
.L_5:
        /*0024*/ 	.byte	0x04, 0x11
        /*0026*/ 	.short	(.L_7 - .L_6)
	.align		4
.L_6:
        /*0028*/ 	.word	index@(bollinger_bands_sma_prefix_f32)
        /*002c*/ 	.word	0x00000000


	//----- nvinfo : EIATTR_REGCOUNT
	.align		4
.L_7:
        /*0030*/ 	.byte	0x04, 0x2f
        /*0032*/ 	.short	(.L_9 - .L_8)
	.align		4
.L_8:
        /*0034*/ 	.word	index@(bollinger_bands_many_series_one_param_f32)
        /*0038*/ 	.word	0x0000001f


	//----- nvinfo : EIATTR_FRAME_SIZE
	.align		4
.L_9:
        /*003c*/ 	.byte	0x04, 0x11
        /*003e*/ 	.short	(.L_11 - .L_10)
	.align		4
.L_10:
        /*0040*/ 	.word	index@($__internal_1_$__cuda_sm20_dsqrt_rn_f64_mediumpath_v1)
        /*0044*/ 	.word	0x00000000


	//----- nvinfo : EIATTR_FRAME_SIZE
	.align		4
.L_11:
        /*0048*/ 	.byte	0x04, 0x11
        /*004a*/ 	.short	(.L_13 - .L_12)
	.align		4
.L_12:
        /*004c*/ 	.word	index@($__internal_0_$__cuda_sm20_dblrcp_rn_slowpath_v3)
        /*0050*/ 	.word	0x00000000


	//----- nvinfo : EIATTR_FRAME_SIZE
	.align		4
.L_13:
        /*0054*/ 	.byte	0x04, 0x11
        /*0056*/ 	.short	(.L_15 - .L_14)
	.align		4
.L_14:
        /*0058*/ 	.word	index@(bollinger_bands_many_series_one_param_f32)
        /*005c*/ 	.word	0x00000000


	//----- nvinfo : EIATTR_MIN_STACK_SIZE
	.align		4
.L_15:
        /*0060*/ 	.byte	0x04, 0x12
        /*0062*/ 	.short	(.L_17 - .L_16)
	.align		4
.L_16:
        /*0064*/ 	.word	index@(bollinger_bands_many_series_one_param_f32)
        /*0068*/ 	.word	0x00000000


	//----- nvinfo : EIATTR_MIN_STACK_SIZE
	.align		4
.L_17:
        /*006c*/ 	.byte	0x04, 0x12
        /*006e*/ 	.short	(.L_19 - .L_18)
	.align		4
.L_18:
        /*0070*/ 	.word	index@(bollinger_bands_sma_prefix_f32)
        /*0074*/ 	.word	0x00000000
.L_19:


//--------------------- .nv.compat                --------------------------
	.section	.nv.compat,"",@"SHT_CUDA_COMPAT_INFO"
	.align	4
        /*0000*/ 	.byte	0x02, 0x09, 0x00, 0x00, 0x02, 0x02, 0x01, 0x00, 0x02, 0x05, 0x05, 0x00, 0x03, 0x07, 0x01, 0x01
        /*0010*/ 	.byte	0x02, 0x03, 0x00, 0x00, 0x02, 0x06, 0x01, 0x00, 0x04, 0x0b, 0x08, 0x00, 0x01, 0x00, 0x00, 0x00
        /*0020*/ 	.byte	0x00, 0x00, 0x00, 0x00


//--------------------- .nv.info.bollinger_bands_many_series_one_param_f32 --------------------------
	.section	.nv.info.bollinger_bands_many_series_one_param_f32,"",@"SHT_CUDA_INFO"
	.sectionflags	@""
	.align	4


	//----- nvinfo : EIATTR_CUDA_API_VERSION
	.align		4
        /*0000*/ 	.byte	0x04, 0x37
        /*0002*/ 	.short	(.L_21 - .L_20)
.L_20:
        /*0004*/ 	.word	0x00000082


	//----- nvinfo : EIATTR_KPARAM_INFO
	.align		4
.L_21:
        /*0008*/ 	.byte	0x04, 0x17
        /*000a*/ 	.short	(.L_23 - .L_22)
.L_22:
        /*000c*/ 	.word	0x00000000
        /*0010*/ 	.short	0x000b
        /*0012*/ 	.short	0x0048
        /*0014*/ 	.byte	0x00, 0xf5, 0x21, 0x00


	//----- nvinfo : EIATTR_KPARAM_INFO
	.align		4
.L_23:
        /*0018*/ 	.byte	0x04, 0x17
        /*001a*/ 	.short	(.L_25 - .L_24)
.L_24:
        /*001c*/ 	.word	0x00000000
        /*0020*/ 	.short	0x000a
        /*0022*/ 	.short	0x0040
        /*0024*/ 	.byte	0x00, 0xf5, 0x21, 0x00


	//----- nvinfo : EIATTR_KPARAM_INFO
	.align		4
.L_25:
        /*0028*/ 	.byte	0x04, 0x17
        /*002a*/ 	.short	(.L_27 - .L_26)
.L_26:
        /*002c*/ 	.word	0x00000000
        /*0030*/ 	.short	0x0009
        /*0032*/ 	.short	0x0038
        /*0034*/ 	.byte	0x00, 0xf5, 0x21, 0x00


	//----- nvinfo : EIATTR_KPARAM_INFO
	.align		4
.L_27:
        /*0038*/ 	.byte	0x04, 0x17
        /*003a*/ 	.short	(.L_29 - .L_28)
.L_28:
        /*003c*/ 	.word	0x00000000
        /*0040*/ 	.short	0x0008
        /*0042*/ 	.short	0x0030
        /*0044*/ 	.byte	0x00, 0xf5, 0x21, 0x00


	//----- nvinfo : EIATTR_KPARAM_INFO
	.align		4
.L_29:
        /*0048*/ 	.byte	0x04, 0x17
        /*004a*/ 	.short	(.L_31 - .L_30)
.L_30:
        /*004c*/ 	.word	0x00000000
        /*0050*/ 	.short	0x0007
        /*0052*/ 	.short	0x0028
        /*0054*/ 	.byte	0x00, 0xf0, 0x11, 0x00


	//----- nvinfo : EIATTR_KPARAM_INFO
	.align		4
.L_31:
        /*0058*/ 	.byte	0x04, 0x17
        /*005a*/ 	.short	(.L_33 - .L_32)
.L_32:
        /*005c*/ 	.word	0x00000000
        /*0060*/ 	.short	0x0006
        /*0062*/ 	.short	0x0024
        /*0064*/ 	.byte	0x00, 0xf0, 0x11, 0x00


	//----- nvinfo : EIATTR_KPARAM_INFO
	.align		4
.L_33:
        /*0068*/ 	.byte	0x04, 0x17
        /*006a*/ 	.short	(.L_35 - .L_34)
.L_34:
        /*006c*/ 	.word	0x00000000
        /*0070*/ 	.short	0x0005
        /*0072*/ 	.short	0x0020
        /*0074*/ 	.byte	0x00, 0xf0, 0x11, 0x00


	//----- nvinfo : EIATTR_KPARAM_INFO
	.align		4
.L_35:
        /*0078*/ 	.byte	0x04, 0x17
        /*007a*/ 	.short	(.L_37 - .L_36)
.L_36:
        /*007c*/ 	.word	0x00000000
        /*0080*/ 	.short	0x0004
        /*0082*/ 	.short	0x001c
        /*0084*/ 	.byte	0x00, 0xf0, 0x11, 0x00


	//----- nvinfo : EIATTR_KPARAM_INFO
	.align		4
.L_37:
        /*0088*/ 	.byte	0x04, 0x17
        /*008a*/ 	.short	(.L_39 - .L_38)
.L_38:
        /*008c*/ 	.word	0x00000000
        /*0090*/ 	.short	0x0003
        /*0092*/ 	.short	0x0018
        /*0094*/ 	.byte	0x00, 0xf0, 0x11, 0x00


	//----- nvinfo : EIATTR_KPARAM_INFO
	.align		4
.L_39:
        /*0098*/ 	.byte	0x04, 0x17
        /*009a*/ 	.short	(.L_41 - .L_40)
.L_40:
        /*009c*/ 	.word	0x00000000
        /*00a0*/ 	.short	0x0002
        /*00a2*/ 	.short	0x0010
        /*00a4*/ 	.byte	0x00, 0xf5, 0x21, 0x00


	//----- nvinfo : EIATTR_KPARAM_INFO
	.align		4
.L_41:
        /*00a8*/ 	.byte	0x04, 0x17
        /*00aa*/ 	.short	(.L_43 - .L_42)
.L_42:
        /*00ac*/ 	.word	0x00000000
        /*00b0*/ 	.short	0x0001
        /*00b2*/ 	.short	0x0008
        /*00b4*/ 	.byte	0x00, 0xf5, 0x21, 0x00


	//----- nvinfo : EIATTR_KPARAM_INFO
	.align		4
.L_43:
        /*00b8*/ 	.byte	0x04, 0x17
        /*00ba*/ 	.short	(.L_45 - .L_44)
.L_44:
        /*00bc*/ 	.word	0x00000000
        /*00c0*/ 	.short	0x0000
        /*00c2*/ 	.short	0x0000
        /*00c4*/ 	.byte	0x00, 0xf5, 0x21, 0x00


	//----- nvinfo : EIATTR_SPARSE_MMA_MASK
	.align		4
.L_45:
        /*00c8*/ 	.byte	0x03, 0x50
        /*00ca*/ 	.short	0x0000


	//----- nvinfo : EIATTR_MAXREG_COUNT
	.align		4
        /*00cc*/ 	.byte	0x03, 0x1b
        /*00ce*/ 	.short	0x00ff


	//----- nvinfo : EIATTR_MERCURY_ISA_VERSION
	.align		4
        /*00d0*/ 	.byte	0x03, 0x5f
        /*00d2*/ 	.short	0x0101


	//----- nvinfo : EIATTR_VRC_CTA_INIT_COUNT
	.align		4
        /*00d4*/ 	.byte	0x02, 0x4a
	.zero		1
	.zero		1


	//----- nvinfo : EIATTR_EXIT_INSTR_OFFSETS
	.align		4
        /*00d8*/ 	.byte	0x04, 0x1c
        /*00da*/ 	.short	(.L_47 - .L_46)


	//   ....[0]....
.L_46:
        /*00dc*/ 	.word	0x00000060


	//   ....[1]....
        /*00e0*/ 	.word	0x000000d0


	//   ....[2]....
        /*00e4*/ 	.word	0x00000a00


	//----- nvinfo : EIATTR_CRS_STACK_SIZE
	.align		4
.L_47:
        /*00e8*/ 	.byte	0x04, 0x1e
        /*00ea*/ 	.short	(.L_49 - .L_48)
.L_48:
        /*00ec*/ 	.word	0x00000000


	//----- nvinfo : EIATTR_CBANK_PARAM_SIZE
	.align		4
.L_49:
        /*00f0*/ 	.byte	0x03, 0x19
        /*00f2*/ 	.short	0x0050


	//----- nvinfo : EIATTR_PARAM_CBANK
	.align		4
        /*00f4*/ 	.byte	0x04, 0x0a
        /*00f6*/ 	.short	(.L_51 - .L_50)
	.align		4
.L_50:
        /*00f8*/ 	.word	index@(.nv.constant0.bollinger_bands_many_series_one_param_f32)
        /*00fc*/ 	.short	0x0380
        /*00fe*/ 	.short	0x0050


	//----- nvinfo : EIATTR_SW_WAR
	.align		4
.L_51:
        /*0100*/ 	.byte	0x04, 0x36
        /*0102*/ 	.short	(.L_53 - .L_52)
.L_52:
        /*0104*/ 	.word	0x00000008
.L_53:


//--------------------- .nv.info.bollinger_bands_sma_prefix_f32 --------------------------
	.section	.nv.info.bollinger_bands_sma_prefix_f32,"",@"SHT_CUDA_INFO"
	.sectionflags	@""
	.align	4


	//----- nvinfo : EIATTR_CUDA_API_VERSION
	.align		4
        /*0000*/ 	.byte	0x04, 0x37
        /*0002*/ 	.short	(.L_55 - .L_54)
.L_54:
        /*0004*/ 	.word	0x00000082


	//----- nvinfo : EIATTR_KPARAM_INFO
	.align		4
.L_55:
        /*0008*/ 	.byte	0x04, 0x17
        /*000a*/ 	.short	(.L_57 - .L_56)
.L_56:
        /*000c*/ 	.word	0x00000000
        /*0010*/ 	.short	0x000c
        /*0012*/ 	.short	0x0058
        /*0014*/ 	.byte	0x00, 0xf5, 0x21, 0x00


	//----- nvinfo : EIATTR_KPARAM_INFO
	.align		4
.L_57:
        /*0018*/ 	.byte	0x04, 0x17
        /*001a*/ 	.short	(.L_59 - .L_58)
.L_58:
        /*001c*/ 	.word	0x00000000
        /*0020*/ 	.short	0x000b
        /*0022*/ 	.short	0x0050
        /*0024*/ 	.byte	0x00, 0xf5, 0x21, 0x00


	//----- nvinfo : EIATTR_KPARAM_INFO
	.align		4
.L_59:
        /*0028*/ 	.byte	0x04, 0x17
        /*002a*/ 	.short	(.L_61 - .L_60)
.L_60:
        /*002c*/ 	.word	0x00000000
        /*0030*/ 	.short	0x000a
        /*0032*/ 	.short	0x0048
        /*0034*/ 	.byte	0x00, 0xf5, 0x21, 0x00


	//----- nvinfo : EIATTR_KPARAM_INFO
	.align		4
.L_61:
        /*0038*/ 	.byte	0x04, 0x17
        /*003a*/ 	.short	(.L_63 - .L_62)
.L_62:
        /*003c*/ 	.word	0x00000000
        /*0040*/ 	.short	0x0009
        /*0042*/ 	.short	0x0040
        /*0044*/ 	.byte	0x00, 0xf0, 0x11, 0x00


	//----- nvinfo : EIATTR_KPARAM_INFO
	.align		4
.L_63:
        /*0048*/ 	.byte	0x04, 0x17
        /*004a*/ 	.short	(.L_65 - .L_64)
.L_64:
        /*004c*/ 	.word	0x00000000
        /*0050*/ 	.short	0x0008
        /*0052*/ 	.short	0x0038
        /*0054*/ 	.byte	0x00, 0xf5, 0x21, 0x00


	//----- nvinfo : EIATTR_KPARAM_INFO
	.align		4
.L_65:
        /*0058*/ 	.byte	0x04, 0x17
        /*005a*/ 	.short	(.L_67 - .L_66)
.L_66:
        /*005c*/ 	.word	0x00000000
        /*0060*/ 	.short	0x0007
        /*0062*/ 	.short	0x0030
        /*0064*/ 	.byte	0x00, 0xf5, 0x21, 0x00


	//----- nvinfo : EIATTR_KPARAM_INFO
	.align		4
.L_67:
        /*0068*/ 	.byte	0x04, 0x17
        /*006a*/ 	.short	(.L_69 - .L_68)
.L_68:
        /*006c*/ 	.word	0x00000000
        /*0070*/ 	.short	0x0006
        /*0072*/ 	.short	0x0028
        /*0074*/ 	.byte	0x00, 0xf5, 0x21, 0x00


	//----- nvinfo : EIATTR_KPARAM_INFO
	.align		4
.L_69:
        /*0078*/ 	.byte	0x04, 0x17
        /*007a*/ 	.short	(.L_71 - .L_70)
.L_70:
        /*007c*/ 	.word	0x00000000
        /*0080*/ 	.short	0x0005
        /*0082*/ 	.short	0x0024
        /*0084*/ 	.byte	0x00, 0xf0, 0x11, 0x00


	//----- nvinfo : EIATTR_KPARAM_INFO
	.align		4
.L_71:
        /*0088*/ 	.byte	0x04, 0x17
        /*008a*/ 	.short	(.L_73 - .L_72)
.L_72:
        /*008c*/ 	.word	0x00000000
        /*0090*/ 	.short	0x0004
        /*0092*/ 	.short	0x0020
        /*0094*/ 	.byte	0x00, 0xf0, 0x11, 0x00


	//----- nvinfo : EIATTR_KPARAM_INFO
	.align		4
.L_73:
        /*0098*/ 	.byte	0x04, 0x17
        /*009a*/ 	.short	(.L_75 - .L_74)
.L_74:
        /*009c*/ 	.word	0x00000000
        /*00a0*/ 	.short	0x0003
        /*00a2*/ 	.short	0x0018
        /*00a4*/ 	.byte	0x00, 0xf5, 0x21, 0x00


	//----- nvinfo : EIATTR_KPARAM_INFO
	.align		4
.L_75:
        /*00a8*/ 	.byte	0x04, 0x17
        /*00aa*/ 	.short	(.L_77 - .L_76)
.L_76:
        /*00ac*/ 	.word	0x00000000
        /*00b0*/ 	.short	0x0002
        /*00b2*/ 	.short	0x0010
        /*00b4*/ 	.byte	0x00, 0xf5, 0x21, 0x00


	//----- nvinfo : EIATTR_KPARAM_INFO
	.align		4
.L_77:
        /*00b8*/ 	.byte	0x04, 0x17
        /*00ba*/ 	.short	(.L_79 - .L_78)
.L_78:
        /*00bc*/ 	.word	0x00000000
        /*00c0*/ 	.short	0x0001
        /*00c2*/ 	.short	0x0008
        /*00c4*/ 	.byte	0x00, 0xf5, 0x21, 0x00


	//----- nvinfo : EIATTR_KPARAM_INFO
	.align		4
.L_79:
        /*00c8*/ 	.byte	0x04, 0x17
        /*00ca*/ 	.short	(.L_81 - .L_80)
.L_80:
        /*00cc*/ 	.word	0x00000000
        /*00d0*/ 	.short	0x0000
        /*00d2*/ 	.short	0x0000
        /*00d4*/ 	.byte	0x00, 0xf5, 0x21, 0x00


	//----- nvinfo : EIATTR_SPARSE_MMA_MASK
	.align		4
.L_81:
        /*00d8*/ 	.byte	0x03, 0x50
        /*00da*/ 	.short	0x0000


	//----- nvinfo : EIATTR_MAXREG_COUNT
	.align		4
        /*00dc*/ 	.byte	0x03, 0x1b
        /*00de*/ 	.short	0x00ff


	//----- nvinfo : EIATTR_MERCURY_ISA_VERSION
	.align		4
        /*00e0*/ 	.byte	0x03, 0x5f
        /*00e2*/ 	.short	0x0101


	//----- nvinfo : EIATTR_VRC_CTA_INIT_COUNT
	.align		4
        /*00e4*/ 	.byte	0x02, 0x4a
	.zero		1
	.zero		1


	//----- nvinfo : EIATTR_EXIT_INSTR_OFFSETS
	.align		4
        /*00e8*/ 	.byte	0x04, 0x1c
        /*00ea*/ 	.short	(.L_83 - .L_82)


	//   ....[0]....
.L_82:
        /*00ec*/ 	.word	0x00000040


	//   ....[1]....
        /*00f0*/ 	.word	0x000000a0


	//   ....[2]....
        /*00f4*/ 	.word	0x00000260


	//   ....[3]....
        /*00f8*/ 	.word	0x00000700


	//   ....[4]....
        /*00fc*/ 	.word	0x00000d70


	//   ....[5]....
        /*0100*/ 	.word	0x000015c0


	//----- nvinfo : EIATTR_CRS_STACK_SIZE
	.align		4
.L_83:
        /*0104*/ 	.byte	0x04, 0x1e
        /*0106*/ 	.short	(.L_85 - .L_84)
.L_84:
        /*0108*/ 	.word	0x00000000


	//----- nvinfo : EIATTR_CBANK_PARAM_SIZE
	.align		4
.L_85:
        /*010c*/ 	.byte	0x03, 0x19
        /*010e*/ 	.short	0x0060


	//----- nvinfo : EIATTR_PARAM_CBANK
	.align		4
        /*0110*/ 	.byte	0x04, 0x0a
        /*0112*/ 	.short	(.L_87 - .L_86)
	.align		4
.L_86:
        /*0114*/ 	.word	index@(.nv.constant0.bollinger_bands_sma_prefix_f32)
        /*0118*/ 	.short	0x0380
        /*011a*/ 	.short	0x0060


	//----- nvinfo : EIATTR_SW_WAR
	.align		4
.L_87:
        /*011c*/ 	.byte	0x04, 0x36
        /*011e*/ 	.short	(.L_89 - .L_88)
.L_88:
        /*0120*/ 	.word	0x00000008
.L_89:


//--------------------- .nv.callgraph             --------------------------
	.section	.nv.callgraph,"",@"SHT_CUDA_CALLGRAPH"
	.align	4
	.sectionentsize	8
	.align		4
        /*0000*/ 	.word	0x00000000
	.align		4
        /*0004*/ 	.word	0xffffffff
	.align		4
        /*0008*/ 	.word	0x00000000
	.align		4
        /*000c*/ 	.word	0xfffffffe
	.align		4
        /*0010*/ 	.word	0x00000000
	.align		4
        /*0014*/ 	.word	0xfffffffd
	.align		4
        /*0018*/ 	.word	0x00000000
	.align		4
        /*001c*/ 	.word	0xfffffffc


//--------------------- .text.bollinger_bands_many_series_one_param_f32 --------------------------
	.section	.text.bollinger_bands_many_series_one_param_f32,"ax",@progbits
	.align	128
        .global         bollinger_bands_many_series_one_param_f32
        .type           bollinger_bands_many_series_one_param_f32,@function
        .size           bollinger_bands_many_series_one_param_f32,(.L_x_48 - bollinger_bands_many_series_one_param_f32)
        .other          bollinger_bands_many_series_one_param_f32,@"STO_CUDA_ENTRY STV_DEFAULT"
bollinger_bands_many_series_one_param_f32:
.text.bollinger_bands_many_series_one_param_f32:
[----:B------:R-:W-:Y:S01]  /*0000*/  LDC R1, c[0x0][0x37c] ;  /* 0x0000df00ff017b82 */ /* 0x000fe20000000800 */
[----:B------:R-:W0:Y:S07]  /*0010*/  S2R R28, SR_CTAID.Y ;  /* 0x00000000001c7919 */ /* 0x000e2e0000002600 */
[----:B------:R-:W1:Y:S01]  /*0020*/  LDC R8, c[0x0][0x398] ;  /* 0x0000e600ff087b82 */ /* 0x000e620000000800 */
[----:B------:R-:W0:Y:S02]  /*0030*/  LDCU UR6, c[0x0][0x3a4] ;  /* 0x00007480ff0677ac */ /* 0x000e240008000800 */
[----:B0-----:R-:W-:-:S04]  /*0040*/  ISETP.GE.AND P0, PT, R28, UR6, PT ;  /* 0x000000061c007c0c */ /* 0x001fc8000bf06270 */
[----:B-1----:R-:W-:-:S13]  /*0050*/  ISETP.LT.OR P0, PT, R8, 0x1, P0 ;  /* 0x000000010800780c */ /* 0x002fda0000701670 */
[----:B------:R-:W-:Y:S05]  /*0060*/  @P0 EXIT ;  /* 0x000000000000094d */ /* 0x000fea0003800000 */
[----:B------:R-:W0:Y:S01]  /*0070*/  S2R R3, SR_TID.X ;  /* 0x0000000000037919 */ /* 0x000e220000002100 */
[----:B------:R-:W0:Y:S08]  /*0080*/  S2UR UR4, SR_CTAID.X ;  /* 0x00000000000479c3 */ /* 0x000e300000002500 */
[----:B------:R-:W0:Y:S08]  /*0090*/  LDC R2, c[0x0][0x360] ;  /* 0x0000d800ff027b82 */ /* 0x000e300000000800 */
[----:B------:R-:W1:Y:S01]  /*00a0*/  LDC R13, c[0x0][0x3a8] ;  /* 0x0000ea00ff0d7b82 */ /* 0x000e620000000800 */
[----:B0-----:R-:W-:-:S05]  /*00b0*/  IMAD R4, R2, UR4, R3 ;  /* 0x0000000402047c24 */ /* 0x001fca000f8e0203 */
[----:B-1----:R-:W-:-:S13]  /*00c0*/  ISETP.GE.AND P0, PT, R4, R13, PT ;  /* 0x0000000d0400720c */ /* 0x002fda0003f06270 */
[----:B------:R-:W-:Y:S05]  /*00d0*/  @P0 EXIT ;  /* 0x000000000000094d */ /* 0x000fea0003800000 */
[----:B------:R-:W0:Y:S01]  /*00e0*/  LDC.64 R6, c[0x0][0x3b0] ;  /* 0x0000ec00ff067b82 */ /* 0x000e220000000a00 */
[----:B------:R-:W1:Y:S07]  /*00f0*/  LDCU.64 UR4, c[0x0][0x358] ;  /* 0x00006b00ff0477ac */ /* 0x000e6e0008000a00 */
[----:B------:R-:W2:Y:S01]  /*0100*/  LDC.64 R10, c[0x0][0x390] ;  /* 0x0000e400ff0a7b82 */ /* 0x000ea20000000a00 */
[----:B0-----:R-:W-:-:S05]  /*0110*/  IMAD.WIDE.U32 R6, R28, 0x4, R6 ;  /* 0x000000041c067825 */ /* 0x001fca00078e0006 */
[----:B-1----:R-:W3:Y:S01]  /*0120*/  LDG.E.CONSTANT R3, desc[UR4][R6.64] ;  /* 0x0000000406037981 */ /* 0x002ee2000c1e9900 */
[----:B------:R-:W-:-:S04]  /*0130*/  IMAD R13, R13, UR6, R28 ;  /* 0x000000060d0d7c24 */ /* 0x000fc8000f8e021c */
[----:B--2---:R-:W-:-:S05]  /*0140*/  IMAD.WIDE R12, R13, 0x4, R10 ;  /* 0x000000040d0c7825 */ /* 0x004fca00078e020a */
[----:B------:R0:W5:Y:S01]  /*0150*/  LDG.E.CONSTANT R27, desc[UR4][R12.64] ;  /* 0x000000040c1b7981 */ /* 0x000162000c1e9900 */
[----:B------:R-:W1:Y:S08]  /*0160*/  I2F.F64.U32 R8, R8 ;  /* 0x0000000800087312 */ /* 0x000e700000201800 */
[----:B-1----:R-:W1:Y:S01]  /*0170*/  MUFU.RCP64H R15, R9 ;  /* 0x00000009000f7308 */ /* 0x002e620000001800 */
[----:B------:R-:W-:Y:S01]  /*0180*/  IADD3 R14, PT, PT, R9, 0x300402, RZ ;  /* 0x00300402090e7810 */ /* 0x000fe20007ffe0ff */
[----:B---3--:R-:W-:-:S04]  /*0190*/  IMAD R5, R3, UR6, R28 ;  /* 0x0000000603057c24 */ /* 0x008fc8000f8e021c */
[----:B------:R-:W-:-:S05]  /*01a0*/  IMAD.WIDE R10, R5, 0x4, R10 ;  /* 0x00000004050a7825 */ /* 0x000fca00078e020a */
[----:B------:R0:W5:Y:S01]  /*01b0*/  LDG.E.CONSTANT R26, desc[UR4][R10.64] ;  /* 0x000000040a1a7981 */ /* 0x000162000c1e9900 */
[----:B-1----:R-:W-:-:S08]  /*01c0*/  DFMA R6, -R8, R14, 1 ;  /* 0x3ff000000806742b */ /* 0x002fd0000000010e */
[----:B------:R-:W-:Y:S01]  /*01d0*/  DFMA R6, R6, R6, R6 ;  /* 0x000000060606722b */ /* 0x000fe20000000006 */
[----:B------:R-:W-:-:S07]  /*01e0*/  FSETP.GEU.AND P0, PT, |R14|, 5.8789094863358348022e-39, PT ;  /* 0x004004020e00780b */ /* 0x000fce0003f0e200 */
[----:B------:R-:W-:-:S08]  /*01f0*/  DFMA R6, R14, R6, R14 ;  /* 0x000000060e06722b */ /* 0x000fd0000000000e */
[----:B------:R-:W-:-:S08]  /*0200*/  DFMA R16, -R8, R6, 1 ;  /* 0x3ff000000810742b */ /* 0x000fd00000000106 */
[----:B------:R-:W-:Y:S01]  /*0210*/  DFMA R6, R6, R16, R6 ;  /* 0x000000100606722b */ /* 0x000fe20000000006 */
[----:B0-----:R-:W-:Y:S10]  /*0220*/  @P0 BRA `(.L_x_0) ;  /* 0x0000000000180947 */ /* 0x001ff40003800000 */
[----:B------:R-:W-:-:S04]  /*0230*/  LOP3.LUT R0, R9, 0x7fffffff, RZ, 0xc0, !PT ;  /* 0x7fffffff09007812 */ /* 0x000fc800078ec0ff */
[----:B------:R-:W-:Y:S02]  /*0240*/  IADD3 R10, PT, PT, R0, -0x100000, RZ ;  /* 0xfff00000000a7810 */ /* 0x000fe40007ffe0ff */
[----:B------:R-:W-:-:S07]  /*0250*/  MOV R0, 0x270 ;  /* 0x0000027000007802 */ /* 0x000fce0000000f00 */
[----:B-----5:R-:W-:Y:S05]  /*0260*/  CALL.REL.NOINC `($__internal_0_$__cuda_sm20_dblrcp_rn_slowpath_v3) ;  /* 0x0000000400e87944 */ /* 0x020fea0003c00000 */
[----:B------:R-:W-:Y:S01]  /*0270*/  MOV R6, R8 ;  /* 0x0000000800067202 */ /* 0x000fe20000000f00 */
[----:B------:R-:W-:-:S07]  /*0280*/  IMAD.MOV.U32 R7, RZ, RZ, R9 ;  /* 0x000000ffff077224 */ /* 0x000fce00078e0009 */
.L_x_0:
[----:B------:R-:W0:Y:S01]  /*0290*/  LDC R0, c[0x0][0x398] ;  /* 0x0000e600ff007b82 */ /* 0x000e220000000800 */
[----:B------:R-:W1:Y:S01]  /*02a0*/  LDCU UR6, c[0x0][0x370] ;  /* 0x00006e00ff0677ac */ /* 0x000e620008000800 */
[----:B------:R-:W2:Y:S06]  /*02b0*/  LDCU UR9, c[0x0][0x398] ;  /* 0x00007300ff0977ac */ /* 0x000eac0008000800 */
[----:B------:R-:W3:Y:S01]  /*02c0*/  LDC R5, c[0x0][0x3a4] ;  /* 0x0000e900ff057b82 */ /* 0x000ee20000000800 */
[----:B------:R-:W4:Y:S01]  /*02d0*/  LDCU UR10, c[0x0][0x3a8] ;  /* 0x00007500ff0a77ac */ /* 0x000f220008000800 */
[----:B------:R-:W0:Y:S06]  /*02e0*/  LDCU UR7, c[0x0][0x39c] ;  /* 0x00007380ff0777ac */ /* 0x000e2c0008000800 */
[----:B------:R-:W2:Y:S01]  /*02f0*/  LDC.64 R8, c[0x0][0x390] ;  /* 0x0000e400ff087b82 */ /* 0x000ea20000000a00 */
[----:B------:R-:W0:Y:S01]  /*0300*/  LDCU UR8, c[0x0][0x3a0] ;  /* 0x00007400ff0877ac */ /* 0x000e220008000800 */
[----:B-1----:R-:W-:Y:S01]  /*0310*/  IMAD R2, R2, UR6, RZ ;  /* 0x0000000602027c24 */ /* 0x002fe2000f8e02ff */
[----:B0---4-:R-:W-:-:S07]  /*0320*/  IADD3 R3, PT, PT, R3, -0x1, R0 ;  /* 0xffffffff03037810 */ /* 0x011fce0007ffe000 */
.L_x_6:
[C---:B------:R-:W-:Y:S01]  /*0330*/  ISETP.GE.AND P0, PT, R4.reuse, R3, PT ;  /* 0x000000030400720c */ /* 0x040fe20003f06270 */
[----:B------:R-:W-:Y:S01]  /*0340*/  BSSY.RECONVERGENT B0, `(.L_x_1) ;  /* 0x000005f000007945 */ /* 0x000fe20003800200 */
[----:B---3--:R-:W-:Y:S01]  /*0350*/  IMAD R0, R4, R5, R28 ;  /* 0x0000000504007224 */ /* 0x008fe200078e021c */
[----:B0-----:R-:W-:Y:S01]  /*0360*/  MOV R17, 0x7fffffff ;  /* 0x7fffffff00117802 */ /* 0x001fe20000000f00 */
[----:B------:R-:W-:Y:S01]  /*0370*/  IMAD.MOV.U32 R21, RZ, RZ, 0x7fffffff ;  /* 0x7fffffffff157424 */ /* 0x000fe200078e00ff */
[----:B------:R-:W-:-:S08]  /*0380*/  MOV R19, 0x7fffffff ;  /* 0x7fffffff00137802 */ /* 0x000fd00000000f00 */
[----:B------:R-:W-:Y:S05]  /*0390*/  @!P0 BRA `(.L_x_2) ;  /* 0x0000000400648947 */ /* 0x000fea0003800000 */
[----:B-----5:R-:W-:-:S13]  /*03a0*/  ISETP.NE.AND P0, PT, R27, R26, PT ;  /* 0x0000001a1b00720c */ /* 0x020fda0003f05270 */
[----:B------:R-:W-:Y:S05]  /*03b0*/  @!P0 BRA `(.L_x_3) ;  /* 0x00000000001c8947 */ /* 0x000fea0003800000 */
[----:B------:R-:W-:-:S05]  /*03c0*/  IADD3 R11, PT, PT, R0, R5, RZ ;  /* 0x00000005000b7210 */ /* 0x000fca0007ffe0ff */
[----:B--2---:R-:W-:-:S06]  /*03d0*/  IMAD.WIDE R10, R11, 0x4, R8 ;  /* 0x000000040b0a7825 */ /* 0x004fcc00078e0208 */
[----:B------:R-:W2:Y:S01]  /*03e0*/  LDG.E.CONSTANT R11, desc[UR4][R10.64] ;  /* 0x000000040a0b7981 */ /* 0x000ea2000c1e9900 */
[----:B------:R-:W-:Y:S01]  /*03f0*/  MOV R19, 0x7fffffff ;  /* 0x7fffffff00137802 */ /* 0x000fe20000000f00 */
[----:B------:R-:W-:Y:S01]  /*0400*/  IMAD.MOV.U32 R21, RZ, RZ, 0x7fffffff ;  /* 0x7fffffffff157424 */ /* 0x000fe200078e00ff */
[----:B--2---:R-:W-:-:S13]  /*0410*/  ISETP.NE.AND P0, PT, R11, R26, PT ;  /* 0x0000001a0b00720c */ /* 0x004fda0003f05270 */
[----:B------:R-:W-:Y:S05]  /*0420*/  @P0 BRA `(.L_x_2) ;  /* 0x0000000400400947 */ /* 0x000fea0003800000 */
.L_x_3:
[----:B------:R-:W0:Y:S01]  /*0430*/  LDC.64 R10, c[0x0][0x380] ;  /* 0x0000e000ff0a7b82 */ /* 0x000e220000000a00 */
[----:B--2---:R-:W-:Y:S02]  /*0440*/  IADD3 R12, PT, PT, R4, -UR9, RZ ;  /* 0x80000009040c7c10 */ /* 0x004fe4000fffe0ff */
[----:B------:R-:W-:-:S03]  /*0450*/  IADD3 R17, PT, PT, R0, R5, RZ ;  /* 0x0000000500117210 */ /* 0x000fc60007ffe0ff */
[----:B------:R-:W-:Y:S02]  /*0460*/  IMAD R13, R12, R5, R5 ;  /* 0x000000050c0d7224 */ /* 0x000fe400078e0205 */
[----:B------:R-:W1:Y:S03]  /*0470*/  LDC.64 R14, c[0x0][0x388] ;  /* 0x0000e200ff0e7b82 */ /* 0x000e660000000a00 */
[----:B------:R-:W-:Y:S01]  /*0480*/  IADD3 R19, PT, PT, R13, R28, RZ ;  /* 0x0000001c0d137210 */ /* 0x000fe20007ffe0ff */
[----:B0-----:R-:W-:-:S04]  /*0490*/  IMAD.WIDE R12, R17, 0x8, R10 ;  /* 0x00000008110c7825 */ /* 0x001fc800078e020a */
[----:B------:R-:W-:Y:S02]  /*04a0*/  IMAD.WIDE R10, R19, 0x8, R10 ;  /* 0x00000008130a7825 */ /* 0x000fe400078e020a */
[----:B------:R-:W2:Y:S04]  /*04b0*/  LDG.E.64.CONSTANT R12, desc[UR4][R12.64] ;  /* 0x000000040c0c7981 */ /* 0x000ea8000c1e9b00 */
[----:B------:R-:W2:Y:S01]  /*04c0*/  LDG.E.64.CONSTANT R10, desc[UR4][R10.64] ;  /* 0x000000040a0a7981 */ /* 0x000ea2000c1e9b00 */
[----:B-1----:R-:W-:-:S04]  /*04d0*/  IMAD.WIDE R16, R17, 0x8, R14 ;  /* 0x0000000811107825 */ /* 0x002fc800078e020e */
[----:B------:R-:W-:Y:S02]  /*04e0*/  IMAD.WIDE R14, R19, 0x8, R14 ;  /* 0x00000008130e7825 */ /* 0x000fe400078e020e */
[----:B------:R-:W3:Y:S04]  /*04f0*/  LDG.E.64.CONSTANT R16, desc[UR4][R16.64] ;  /* 0x0000000410107981 */ /* 0x000ee8000c1e9b00 */
[----:B------:R-:W3:Y:S01]  /*0500*/  LDG.E.64.CONSTANT R14, desc[UR4][R14.64] ;  /* 0x000000040e0e7981 */ /* 0x000ee2000c1e9b00 */
[----:B------:R-:W-:Y:S01]  /*0510*/  BSSY.RECONVERGENT B1, `(.L_x_4) ;  /* 0x000003d000017945 */ /* 0x000fe20003800200 */
[----:B--2---:R-:W-:Y:S01]  /*0520*/  FADD R21, R12, -R10 ;  /* 0x8000000a0c157221 */ /* 0x004fe20000000000 */
[----:B------:R-:W-:-:S03]  /*0530*/  FADD R11, R13, -R11 ;  /* 0x8000000b0d0b7221 */ /* 0x000fc60000000000 */
[----:B------:R-:W-:-:S04]  /*0540*/  FADD R18, -R12, R21 ;  /* 0x000000150c127221 */ /* 0x000fc80000000100 */
[--C-:B------:R-:W-:Y:S01]  /*0550*/  FADD R19, R21, -R18.reuse ;  /* 0x8000001215137221 */ /* 0x100fe20000000000 */
[----:B------:R-:W-:-:S03]  /*0560*/  FADD R23, -R10, -R18 ;  /* 0x800000120a177221 */ /* 0x000fc60000000100 */
[----:B------:R-:W-:Y:S01]  /*0570*/  FADD R18, R12, -R19 ;  /* 0x800000130c127221 */ /* 0x000fe20000000000 */
[----:B---3--:R-:W-:-:S03]  /*0580*/  FADD R19, R16, -R14 ;  /* 0x8000000e10137221 */ /* 0x008fc60000000000 */
[----:B------:R-:W-:Y:S01]  /*0590*/  FADD R18, R18, R23 ;  /* 0x0000001712127221 */ /* 0x000fe20000000000 */
[----:B------:R-:W-:-:S03]  /*05a0*/  FADD R12, -R16, R19 ;  /* 0x00000013100c7221 */ /* 0x000fc60000000100 */
[----:B------:R-:W-:Y:S01]  /*05b0*/  FADD R18, R18, R11 ;  /* 0x0000000b12127221 */ /* 0x000fe20000000000 */
[--C-:B------:R-:W-:Y:S01]  /*05c0*/  FADD R11, R19, -R12.reuse ;  /* 0x8000000c130b7221 */ /* 0x100fe20000000000 */
[----:B------:R-:W-:Y:S01]  /*05d0*/  FADD R13, -R14, -R12 ;  /* 0x8000000c0e0d7221 */ /* 0x000fe20000000100 */
[----:B------:R-:W-:Y:S01]  /*05e0*/  FADD R14, R17, -R15 ;  /* 0x8000000f110e7221 */ /* 0x000fe20000000000 */
[----:B------:R-:W-:Y:S01]  /*05f0*/  FADD R10, R21, R18 ;  /* 0x00000012150a7221 */ /* 0x000fe20000000000 */
[----:B------:R-:W-:-:S03]  /*0600*/  FADD R16, R16, -R11 ;  /* 0x8000000b10107221 */ /* 0x000fc60000000000 */
[----:B------:R-:W-:Y:S01]  /*0610*/  FADD R11, -R21, R10 ;  /* 0x0000000a150b7221 */ /* 0x000fe20000000100 */
[----:B------:R-:W-:-:S03]  /*0620*/  FADD R13, R16, R13 ;  /* 0x0000000d100d7221 */ /* 0x000fc60000000000 */
[--C-:B------:R-:W-:Y:S01]  /*0630*/  FADD R12, R10, -R11.reuse ;  /* 0x8000000b0a0c7221 */ /* 0x100fe20000000000 */
[----:B------:R-:W-:Y:S01]  /*0640*/  FADD R14, R13, R14 ;  /* 0x0000000e0d0e7221 */ /* 0x000fe20000000000 */
[----:B------:R-:W-:Y:S02]  /*0650*/  FADD R13, R18, -R11 ;  /* 0x8000000b120d7221 */ /* 0x000fe40000000000 */
[----:B------:R-:W-:Y:S01]  /*0660*/  FADD R12, R21, -R12 ;  /* 0x8000000c150c7221 */ /* 0x000fe20000000000 */
[C---:B------:R-:W-:Y:S01]  /*0670*/  FADD R18, R19.reuse, R14 ;  /* 0x0000000e13127221 */ /* 0x040fe20000000000 */
[----:B------:R-:W-:Y:S02]  /*0680*/  F2F.F64.F32 R10, R10 ;  /* 0x0000000a000a7310 */ /* 0x000fe40000201800 */
[----:B------:R-:W-:Y:S01]  /*0690*/  FADD R16, R12, R13 ;  /* 0x0000000d0c107221 */ /* 0x000fe20000000000 */
[----:B------:R-:W-:-:S04]  /*06a0*/  FADD R13, -R19, R18 ;  /* 0x00000012130d7221 */ /* 0x000fc80000000100 */
[--C-:B------:R-:W-:Y:S01]  /*06b0*/  FADD R12, R18, -R13.reuse ;  /* 0x8000000d120c7221 */ /* 0x100fe20000000000 */
[----:B------:R-:W0:Y:S01]  /*06c0*/  F2F.F64.F32 R16, R16 ;  /* 0x0000001000107310 */ /* 0x000e220000201800 */
[----:B------:R-:W-:Y:S02]  /*06d0*/  FADD R14, R14, -R13 ;  /* 0x8000000d0e0e7221 */ /* 0x000fe40000000000 */
[----:B------:R-:W-:-:S04]  /*06e0*/  FADD R19, R19, -R12 ;  /* 0x8000000c13137221 */ /* 0x000fc80000000000 */
[----:B------:R-:W-:Y:S01]  /*06f0*/  FADD R20, R19, R14 ;  /* 0x0000000e13147221 */ /* 0x000fe20000000000 */
[----:B------:R-:W-:Y:S01]  /*0700*/  F2F.F64.F32 R12, R18 ;  /* 0x00000012000c7310 */ /* 0x000fe20000201800 */
[----:B0-----:R-:W-:-:S07]  /*0710*/  DADD R10, R10, R16 ;  /* 0x000000000a0a7229 */ /* 0x001fce0000000010 */
[----:B------:R-:W0:Y:S01]  /*0720*/  F2F.F64.F32 R14, R20 ;  /* 0x00000014000e7310 */ /* 0x000e220000201800 */
[----:B------:R-:W-:Y:S01]  /*0730*/  HFMA2 R17, -RZ, RZ, 1.9609375, 0 ;  /* 0x3fd80000ff117431 */ /* 0x000fe200000001ff */
[----:B------:R-:W-:Y:S01]  /*0740*/  MOV R16, 0x0 ;  /* 0x0000000000107802 */ /* 0x000fe20000000f00 */
[----:B------:R-:W-:Y:S02]  /*0750*/  DMUL R10, R10, R6 ;  /* 0x000000060a0a7228 */ /* 0x000fe40000000000 */
[----:B0-----:R-:W-:-:S06]  /*0760*/  DADD R12, R12, R14 ;  /* 0x000000000c0c7229 */ /* 0x001fcc000000000e */
[----:B------:R-:W-:-:S08]  /*0770*/  DMUL R14, R10, R10 ;  /* 0x0000000a0a0e7228 */ /* 0x000fd00000000000 */
[----:B------:R-:W-:-:S08]  /*0780*/  DFMA R12, R12, R6, -R14 ;  /* 0x000000060c0c722b */ /* 0x000fd0000000080e */
[----:B------:R-:W-:-:S06]  /*0790*/  DSETP.GEU.AND P0, PT, R12, RZ, PT ;  /* 0x000000ff0c00722a */ /* 0x000fcc0003f0e000 */
[----:B------:R-:W-:Y:S02]  /*07a0*/  FSEL R13, R13, RZ, P0 ;  /* 0x000000ff0d0d7208 */ /* 0x000fe40000000000 */
[----:B------:R-:W-:Y:S02]  /*07b0*/  FSEL R12, R12, RZ, P0 ;  /* 0x000000ff0c0c7208 */ /* 0x000fe40000000000 */
[----:B------:R-:W0:Y:S01]  /*07c0*/  MUFU.RSQ64H R15, R13 ;  /* 0x0000000d000f7308 */ /* 0x000e220000001c00 */
[----:B------:R-:W-:-:S05]  /*07d0*/  VIADD R14, R13, 0xfcb00000 ;  /* 0xfcb000000d0e7836 */ /* 0x000fca0000000000 */
[----:B------:R-:W-:Y:S01]  /*07e0*/  ISETP.GE.U32.AND P0, PT, R14, 0x7ca00000, PT ;  /* 0x7ca000000e00780c */ /* 0x000fe20003f06070 */
[----:B0-----:R-:W-:-:S08]  /*07f0*/  DMUL R18, R14, R14 ;  /* 0x0000000e0e127228 */ /* 0x001fd00000000000 */
[----:B------:R-:W-:-:S08]  /*0800*/  DFMA R18, -R18, R12, 1 ;  /* 0x3ff000001212742b */ /* 0x000fd0000000010c */
[----:B------:R-:W-:Y:S02]  /*0810*/  DFMA R16, R18, R16, 0.5 ;  /* 0x3fe000001210742b */ /* 0x000fe40000000010 */
[----:B------:R-:W-:-:S08]  /*0820*/  DMUL R18, R14, R18 ;  /* 0x000000120e127228 */ /* 0x000fd00000000000 */
[----:B------:R-:W-:-:S08]  /*0830*/  DFMA R16, R16, R18, R14 ;  /* 0x000000121010722b */ /* 0x000fd0000000000e */
[----:B------:R-:W-:Y:S02]  /*0840*/  DMUL R18, R16, R12 ;  /* 0x0000000c10127228 */ /* 0x000fe40000000000 */
[----:B------:R-:W-:Y:S01]  /*0850*/  IADD3 R23, PT, PT, R17, -0x100000, RZ ;  /* 0xfff0000011177810 */ /* 0x000fe20007ffe0ff */
[----:B------:R-:W-:-:S05]  /*0860*/  IMAD.MOV.U32 R22, RZ, RZ, R16 ;  /* 0x000000ffff167224 */ /* 0x000fca00078e0010 */
[----:B------:R-:W-:-:S08]  /*0870*/  DFMA R20, R18, -R18, R12 ;  /* 0x800000121214722b */ /* 0x000fd0000000000c */
[----:B------:R-:W-:Y:S01]  /*0880*/  DFMA R24, R20, R22, R18 ;  /* 0x000000161418722b */ /* 0x000fe20000000012 */
[----:B------:R-:W-:Y:S10]  /*0890*/  @!P0 BRA `(.L_x_5) ;  /* 0x0000000000108947 */ /* 0x000ff40003800000 */
[----:B------:R-:W-:-:S07]  /*08a0*/  MOV R24, 0x8c0 ;  /* 0x000008c000187802 */ /* 0x000fce0000000f00 */
[----:B------:R-:W-:Y:S05]  /*08b0*/  CALL.REL.NOINC `($__internal_1_$__cuda_sm20_dsqrt_rn_f64_mediumpath_v1) ;  /* 0x0000000000f47944 */ /* 0x000fea0003c00000 */
[----:B------:R-:W-:Y:S02]  /*08c0*/  MOV R24, R14 ;  /* 0x0000000e00187202 */ /* 0x000fe40000000f00 */
[----:B------:R-:W-:-:S07]  /*08d0*/  MOV R25, R15 ;  /* 0x0000000f00197202 */ /* 0x000fce0000000f00 */
.L_x_5:
[----:B------:R-:W-:Y:S05]  /*08e0*/  BSYNC.RECONVERGENT B1 ;  /* 0x0000000000017941 */ /* 0x000fea0003800200 */
.L_x_4:
[----:B------:R-:W-:Y:S08]  /*08f0*/  F2F.F32.F64 R24, R24 ;  /* 0x0000001800187310 */ /* 0x000ff00000301000 */
[----:B------:R-:W0:Y:S02]  /*0900*/  F2F.F32.F64 R19, R10 ;  /* 0x0000000a00137310 */ /* 0x000e240000301000 */
[C-C-:B0-----:R-:W-:Y:S01]  /*0910*/  FFMA R17, R24.reuse, UR7, R19.reuse ;  /* 0x0000000718117c23 */ /* 0x141fe20008000013 */
[----:B------:R-:W-:-:S07]  /*0920*/  FFMA R21, -R24, UR8, R19 ;  /* 0x0000000818157c23 */ /* 0x000fce0008000113 */
.L_x_2:
[----:B--2---:R-:W-:Y:S05]  /*0930*/  BSYNC.RECONVERGENT B0 ;  /* 0x0000000000007941 */ /* 0x004fea0003800200 */
.L_x_1:
[----:B------:R-:W0:Y:S01]  /*0940*/  LDC.64 R12, c[0x0][0x3b8] ;  /* 0x0000ee00ff0c7b82 */ /* 0x000e220000000a00 */
[----:B------:R-:W-:-:S04]  /*0950*/  IADD3 R4, PT, PT, R2, R4, RZ ;  /* 0x0000000402047210 */ /* 0x000fc80007ffe0ff */
[----:B------:R-:W-:-:S03]  /*0960*/  ISETP.GE.AND P0, PT, R4, UR10, PT ;  /* 0x0000000a04007c0c */ /* 0x000fc6000bf06270 */
[----:B------:R-:W1:Y:S08]  /*0970*/  LDC.64 R14, c[0x0][0x3c0] ;  /* 0x0000f000ff0e7b82 */ /* 0x000e700000000a00 */
[----:B------:R-:W2:Y:S01]  /*0980*/  LDC.64 R10, c[0x0][0x3c8] ;  /* 0x0000f200ff0a7b82 */ /* 0x000ea20000000a00 */
[----:B0-----:R-:W-:-:S05]  /*0990*/  IMAD.WIDE R12, R0, 0x4, R12 ;  /* 0x00000004000c7825 */ /* 0x001fca00078e020c */
[----:B------:R0:W-:Y:S01]  /*09a0*/  STG.E desc[UR4][R12.64], R17 ;  /* 0x000000110c007986 */ /* 0x0001e2000c101904 */
[----:B-1----:R-:W-:-:S05]  /*09b0*/  IMAD.WIDE R14, R0, 0x4, R14 ;  /* 0x00000004000e7825 */ /* 0x002fca00078e020e */
[----:B------:R0:W-:Y:S01]  /*09c0*/  STG.E desc[UR4][R14.64], R19 ;  /* 0x000000130e007986 */ /* 0x0001e2000c101904 */
[----:B--2---:R-:W-:-:S05]  /*09d0*/  IMAD.WIDE R10, R0, 0x4, R10 ;  /* 0x00000004000a7825 */ /* 0x004fca00078e020a */
[----:B------:R0:W-:Y:S01]  /*09e0*/  STG.E desc[UR4][R10.64], R21 ;  /* 0x000000150a007986 */ /* 0x0001e2000c101904 */
[----:B------:R-:W-:Y:S05]  /*09f0*/  @!P0 BRA `(.L_x_6) ;  /* 0xfffffff8004c8947 */ /* 0x000fea000383ffff */
[----:B------:R-:W-:Y:S05]  /*0a00*/  EXIT ;  /* 0x000000000000794d */ /* 0x000fea0003800000 */
        .weak           $__internal_0_$__cuda_sm20_dblrcp_rn_slowpath_v3
        .type           $__internal_0_$__cuda_sm20_dblrcp_rn_slowpath_v3,@function
        .size           $__internal_0_$__cuda_sm20_dblrcp_rn_slowpath_v3,($__internal_1_$__cuda_sm20_dsqrt_rn_f64_mediumpath_v1 - $__internal_0_$__cuda_sm20_dblrcp_rn_slowpath_v3)
$__internal_0_$__cuda_sm20_dblrcp_rn_slowpath_v3:
[----:B------:R-:W-:Y:S01]  /*0a10*/  IMAD.MOV.U32 R6, RZ, RZ, R8 ;  /* 0x000000ffff067224 */ /* 0x000fe200078e0008 */
[----:B------:R-:W-:-:S06]  /*0a20*/  MOV R7, R9 ;  /* 0x0000000900077202 */ /* 0x000fcc0000000f00 */
[----:B------:R-:W-:-:S14]  /*0a30*/  DSETP.GTU.AND P0, PT, |R6|, +INF , PT ;  /* 0x7ff000000600742a */ /* 0x000fdc0003f0c200 */
[----:B------:R-:W-:Y:S05]  /*0a40*/  @P0 BRA `(.L_x_7) ;  /* 0x00000000007c0947 */ /* 0x000fea0003800000 */
[----:B------:R-:W-:-:S04]  /*0a50*/  LOP3.LUT R5, R9, 0x7fffffff, RZ, 0xc0, !PT ;  /* 0x7fffffff09057812 */ /* 0x000fc800078ec0ff */
[----:B------:R-:W-:-:S04]  /*0a60*/  IADD3 R8, PT, PT, R5, -0x1, RZ ;  /* 0xffffffff05087810 */ /* 0x000fc80007ffe0ff */
[----:B------:R-:W-:-:S13]  /*0a70*/  ISETP.GE.U32.AND P0, PT, R8, 0x7fefffff, PT ;  /* 0x7fefffff0800780c */ /* 0x000fda0003f06070 */
[----:B------:R-:W-:Y:S02]  /*0a80*/  @P0 LOP3.LUT R9, R7, 0x7ff00000, RZ, 0x3c, !PT ;  /* 0x7ff0000007090812 */ /* 0x000fe400078e3cff */
[----:B------:R-:W-:Y:S01]  /*0a90*/  @P0 MOV R8, RZ ;  /* 0x000000ff00080202 */ /* 0x000fe20000000f00 */
[----:B------:R-:W-:Y:S06]  /*0aa0*/  @P0 BRA `(.L_x_8) ;  /* 0x00000000006c0947 */ /* 0x000fec0003800000 */
[----:B------:R-:W-:-:S13]  /*0ab0*/  ISETP.GE.U32.AND P0, PT, R5, 0x1000001, PT ;  /* 0x010000010500780c */ /* 0x000fda0003f06070 */
[----:B------:R-:W-:Y:S05]  /*0ac0*/  @!P0 BRA `(.L_x_9) ;  /* 0x0000000000348947 */ /* 0x000fea0003800000 */
[----:B------:R-:W-:Y:S01]  /*0ad0*/  VIADD R9, R7, 0xc0200000 ;  /* 0xc020000007097836 */ /* 0x000fe20000000000 */
[----:B------:R-:W-:-:S03]  /*0ae0*/  MOV R8, R6 ;  /* 0x0000000600087202 */ /* 0x000fc60000000f00 */
[----:B------:R-:W0:Y:S03]  /*0af0*/  MUFU.RCP64H R11, R9 ;  /* 0x00000009000b7308 */ /* 0x000e260000001800 */
[----:B0-----:R-:W-:-:S08]  /*0b00*/  DFMA R12, -R8, R10, 1 ;  /* 0x3ff00000080c742b */ /* 0x001fd0000000010a */
[----:B------:R-:W-:-:S08]  /*0b10*/  DFMA R12, R12, R12, R12 ;  /* 0x0000000c0c0c722b */ /* 0x000fd0000000000c */
[----:B------:R-:W-:-:S08]  /*0b20*/  DFMA R12, R10, R12, R10 ;  /* 0x0000000c0a0c722b */ /* 0x000fd0000000000a */
[----:B------:R-:W-:-:S08]  /*0b30*/  DFMA R10, -R8, R12, 1 ;  /* 0x3ff00000080a742b */ /* 0x000fd0000000010c */
[----:B------:R-:W-:-:S08]  /*0b40*/  DFMA R10, R12, R10, R12 ;  /* 0x0000000a0c0a722b */ /* 0x000fd0000000000c */
[----:B------:R-:W-:-:S08]  /*0b50*/  DMUL R10, R10, 2.2250738585072013831e-308 ;  /* 0x001000000a0a7828 */ /* 0x000fd00000000000 */
[----:B------:R-:W-:-:S08]  /*0b60*/  DFMA R6, -R6, R10, 1 ;  /* 0x3ff000000606742b */ /* 0x000fd0000000010a */
[----:B------:R-:W-:-:S08]  /*0b70*/  DFMA R6, R6, R6, R6 ;  /* 0x000000060606722b */ /* 0x000fd00000000006 */
[----:B------:R-:W-:Y:S01]  /*0b80*/  DFMA R8, R10, R6, R10 ;  /* 0x000000060a08722b */ /* 0x000fe2000000000a */
[----:B------:R-:W-:Y:S10]  /*0b90*/  BRA `(.L_x_8) ;  /* 0x0000000000307947 */ /* 0x000ff40003800000 */
.L_x_9:
[----:B------:R-:W-:Y:S01]  /*0ba0*/  DMUL R6, R6, 8.11296384146066816958e+31 ;  /* 0x4690000006067828 */ /* 0x000fe20000000000 */
[----:B------:R-:W-:-:S05]  /*0bb0*/  MOV R8, R10 ;  /* 0x0000000a00087202 */ /* 0x000fca0000000f00 */
[----:B------:R-:W0:Y:S02]  /*0bc0*/  MUFU.RCP64H R9, R7 ;  /* 0x0000000700097308 */ /* 0x000e240000001800 */
[----:B0-----:R-:W-:-:S08]  /*0bd0*/  DFMA R10, -R6, R8, 1 ;  /* 0x3ff00000060a742b */ /* 0x001fd00000000108 */
[----:B------:R-:W-:-:S08]  /*0be0*/  DFMA R10, R10, R10, R10 ;  /* 0x0000000a0a0a722b */ /* 0x000fd0000000000a */
[----:B------:R-:W-:-:S08]  /*0bf0*/  DFMA R10, R8, R10, R8 ;  /* 0x0000000a080a722b */ /* 0x000fd00000000008 */
[----:B------:R-:W-:-:S08]  /*0c00*/  DFMA R8, -R6, R10, 1 ;  /* 0x3ff000000608742b */ /* 0x000fd0000000010a */
[----:B------:R-:W-:-:S08]  /*0c10*/  DFMA R8, R10, R8, R10 ;  /* 0x000000080a08722b */ /* 0x000fd0000000000a */
[----:B------:R-:W-:Y:S01]  /*0c20*/  DMUL R8, R8, 8.11296384146066816958e+31 ;  /* 0x4690000008087828 */ /* 0x000fe20000000000 */
[----:B------:R-:W-:Y:S10]  /*0c30*/  BRA `(.L_x_8) ;  /* 0x0000000000087947 */ /* 0x000ff40003800000 */
.L_x_7:
[----:B------:R-:W-:Y:S02]  /*0c40*/  LOP3.LUT R9, R7, 0x80000, RZ, 0xfc, !PT ;  /* 0x0008000007097812 */ /* 0x000fe400078efcff */
[----:B------:R-:W-:-:S07]  /*0c50*/  MOV R8, R6 ;  /* 0x0000000600087202 */ /* 0x000fce0000000f00 */
.L_x_8:
[----:B------:R-:W-:Y:S01]  /*0c60*/  IMAD.MOV.U32 R6, RZ, RZ, R0 ;  /* 0x000000ffff067224 */ /* 0x000fe200078e0000 */
[----:B------:R-:W-:-:S04]  /*0c70*/  MOV R7, 0x0 ;  /* 0x0000000000077802 */ /* 0x000fc80000000f00 */
[----:B------:R-:W-:Y:S05]  /*0c80*/  RET.REL.NODEC R6 `(bollinger_bands_many_series_one_param_f32) ;  /* 0xfffffff006dc7950 */ /* 0x000fea0003c3ffff */
        .weak           $__internal_1_$__cuda_sm20_dsqrt_rn_f64_mediumpath_v1
        .type           $__internal_1_$__cuda_sm20_dsqrt_rn_f64_mediumpath_v1,@function
        .size           $__internal_1_$__cuda_sm20_dsqrt_rn_f64_mediumpath_v1,(.L_x_48 - $__internal_1_$__cuda_sm20_dsqrt_rn_f64_mediumpath_v1)
$__internal_1_$__cuda_sm20_dsqrt_rn_f64_mediumpath_v1:
[----:B------:R-:W-:Y:S01]  /*0c90*/  ISETP.GE.U32.AND P0, PT, R14, -0x3400000, PT ;  /* 0xfcc000000e00780c */ /* 0x000fe20003f06070 */
[----:B------:R-:W-:Y:S01]  /*0ca0*/  BSSY.RECONVERGENT B2, `(.L_x_10) ;  /* 0x0000024000027945 */ /* 0x000fe20003800200 */
[----:B------:R-:W-:-:S11]  /*0cb0*/  MOV R17, R23 ;  /* 0x0000001700117202 */ /* 0x000fd60000000f00 */
[----:B------:R-:W-:Y:S05]  /*0cc0*/  @!P0 BRA `(.L_x_11) ;  /* 0x0000000000208947 */ /* 0x000fea0003800000 */
[----:B------:R-:W-:-:S10]  /*0cd0*/  DFMA.RM R16, R20, R16, R18 ;  /* 0x000000101410722b */ /* 0x000fd40000004012 */
[----:B------:R-:W-:-:S04]  /*0ce0*/  IADD3 R14, P0, PT, R16, 0x1, RZ ;  /* 0x00000001100e7810 */ /* 0x000fc80007f1e0ff */
[----:B------:R-:W-:-:S06]  /*0cf0*/  IADD3.X R15, PT, PT, RZ, R17, RZ, P0, !PT ;  /* 0x00000011ff0f7210 */ /* 0x000fcc00007fe4ff */
[----:B------:R-:W-:-:S08]  /*0d00*/  DFMA.RP R12, -R16, R14, R12 ;  /* 0x0000000e100c722b */ /* 0x000fd0000000810c */
[----:B------:R-:W-:-:S06]  /*0d10*/  DSETP.GT.AND P0, PT, R12, RZ, PT ;  /* 0x000000ff0c00722a */ /* 0x000fcc0003f04000 */
[----:B------:R-:W-:Y:S02]  /*0d20*/  FSEL R14, R14, R16, P0 ;  /* 0x000000100e0e7208 */ /* 0x000fe40000000000 */
[----:B------:R-:W-:Y:S01]  /*0d30*/  FSEL R15, R15, R17, P0 ;  /* 0x000000110f0f7208 */ /* 0x000fe20000000000 */
[----:B------:R-:W-:Y:S06]  /*0d40*/  BRA `(.L_x_12) ;  /* 0x0000000000647947 */ /* 0x000fec0003800000 */
.L_x_11:
[----:B------:R-:W-:-:S14]  /*0d50*/  DSETP.NE.AND P0, PT, R12, RZ, PT ;  /* 0x000000ff0c00722a */ /* 0x000fdc0003f05000 */
[----:B------:R-:W-:Y:S05]  /*0d60*/  @!P0 BRA `(.L_x_13) ;  /* 0x0000000000588947 */ /* 0x000fea0003800000 */
[----:B------:R-:W-:-:S13]  /*0d70*/  ISETP.GE.AND P0, PT, R13, RZ, PT ;  /* 0x000000ff0d00720c */ /* 0x000fda0003f06270 */
[----:B------:R-:W-:Y:S01]  /*0d80*/  @!P0 IMAD.MOV.U32 R14, RZ, RZ, 0x0 ;  /* 0x00000000ff0e8424 */ /* 0x000fe200078e00ff */
[----:B------:R-:W-:Y:S01]  /*0d90*/  @!P0 MOV R15, 0xfff80000 ;  /* 0xfff80000000f8802 */ /* 0x000fe20000000f00 */
[----:B------:R-:W-:Y:S06]  /*0da0*/  @!P0 BRA `(.L_x_12) ;  /* 0x00000000004c8947 */ /* 0x000fec0003800000 */
[----:B------:R-:W-:-:S13]  /*0db0*/  ISETP.GT.AND P0, PT, R13, 0x7fefffff, PT ;  /* 0x7fefffff0d00780c */ /* 0x000fda0003f04270 */
[----:B------:R-:W-:Y:S05]  /*0dc0*/  @P0 BRA `(.L_x_13) ;  /* 0x0000000000400947 */ /* 0x000fea0003800000 */
[----:B------:R-:W-:Y:S01]  /*0dd0*/  DMUL R18, R12, 8.11296384146066816958e+31 ;  /* 0x469000000c127828 */ /* 0x000fe20000000000 */
[----:B------:R-:W-:Y:S01]  /*0de0*/  MOV R16, RZ ;  /* 0x000000ff00107202 */ /* 0x000fe20000000f00 */
[----:B------:R-:W-:Y:S01]  /*0df0*/  IMAD.MOV.U32 R15, RZ, RZ, 0x3fd80000 ;  /* 0x3fd80000ff0f7424 */ /* 0x000fe200078e00ff */
[----:B------:R-:W-:-:S03]  /*0e00*/  MOV R14, 0x0 ;  /* 0x00000000000e7802 */ /* 0x000fc60000000f00 */
[----:B------:R-:W0:Y:S02]  /*0e10*/  MUFU.RSQ64H R17, R19 ;  /* 0x0000001300117308 */ /* 0x000e240000001c00 */
[----:B0-----:R-:W-:-:S08]  /*0e20*/  DMUL R12, R16, R16 ;  /* 0x00000010100c7228 */ /* 0x001fd00000000000 */
[----:B------:R-:W-:-:S08]  /*0e30*/  DFMA R12, R18, -R12, 1 ;  /* 0x3ff00000120c742b */ /* 0x000fd0000000080c */
[----:B------:R-:W-:Y:S02]  /*0e40*/  DFMA R14, R12, R14, 0.5 ;  /* 0x3fe000000c0e742b */ /* 0x000fe4000000000e */
[----:B------:R-:W-:-:S08]  /*0e50*/  DMUL R12, R16, R12 ;  /* 0x0000000c100c7228 */ /* 0x000fd00000000000 */
[----:B------:R-:W-:-:S08]  /*0e60*/  DFMA R14, R14, R12, R16 ;  /* 0x0000000c0e0e722b */ /* 0x000fd00000000010 */
[----:B------:R-:W-:Y:S02]  /*0e70*/  DMUL R12, R18, R14 ;  /* 0x0000000e120c7228 */ /* 0x000fe40000000000 */
[----:B------:R-:W-:-:S06]  /*0e80*/  IADD3 R15, PT, PT, R15, -0x100000, RZ ;  /* 0xfff000000f0f7810 */ /* 0x000fcc0007ffe0ff */
[----:B------:R-:W-:-:S08]  /*0e90*/  DFMA R16, R12, -R12, R18 ;  /* 0x8000000c0c10722b */ /* 0x000fd00000000012 */
[----:B------:R-:W-:-:S10]  /*0ea0*/  DFMA R14, R14, R16, R12 ;  /* 0x000000100e0e722b */ /* 0x000fd4000000000c */
[----:B------:R-:W-:Y:S01]  /*0eb0*/  IADD3 R15, PT, PT, R15, -0x3500000, RZ ;  /* 0xfcb000000f0f7810 */ /* 0x000fe20007ffe0ff */
[----:B------:R-:W-:Y:S06]  /*0ec0*/  BRA `(.L_x_12) ;  /* 0x0000000000047947 */ /* 0x000fec0003800000 */
.L_x_13:
[----:B------:R-:W-:-:S11]  /*0ed0*/  DADD R14, R12, R12 ;  /* 0x000000000c0e7229 */ /* 0x000fd6000000000c */
.L_x_12:
[----:B------:R-:W-:Y:S05]  /*0ee0*/  BSYNC.RECONVERGENT B2 ;  /* 0x0000000000027941 */ /* 0x000fea0003800200 */
.L_x_10:
[----:B------:R-:W-:-:S04]  /*0ef0*/  MOV R25, 0x0 ;  /* 0x0000000000197802 */ /* 0x000fc80000000f00 */
[----:B------:R-:W-:Y:S05]  /*0f00*/  RET.REL.NODEC R24 `(bollinger_bands_many_series_one_param_f32) ;  /* 0xfffffff0183c7950 */ /* 0x000fea0003c3ffff */
.L_x_14:
[----:B------:R-:W-:-:S00]  /*0f10*/  BRA `(.L_x_14) ;  /* 0xfffffffc00fc7947 */ /* 0x000fc0000383ffff */
[----:B------:R-:W-:-:S00]  /*0f20*/  NOP ;  /* 0x0000000000007918 */ /* 0x000fc00000000000 */
        /* <DEDUP_REMOVED lines=13> */
.L_x_48:


//--------------------- .text.bollinger_bands_sma_prefix_f32 --------------------------
	.section	.text.bollinger_bands_sma_prefix_f32,"ax",@progbits
	.align	128
        .global         bollinger_bands_sma_prefix_f32
        .type           bollinger_bands_sma_prefix_f32,@function
        .size           bollinger_bands_sma_prefix_f32,(.L_x_50 - bollinger_bands_sma_prefix_f32)
        .other          bollinger_bands_sma_prefix_f32,@"STO_CUDA_ENTRY STV_DEFAULT"
bollinger_bands_sma_prefix_f32:
.text.bollinger_bands_sma_prefix_f32:
[----:B------:R-:W-:Y:S01]  /*0000*/  LDC R1, c[0x0][0x37c] ;  /* 0x0000df00ff017b82 */ /* 0x000fe20000000800 */
[----:B------:R-:W0:Y:S01]  /*0010*/  S2R R2, SR_CTAID.Y ;  /* 0x0000000000027919 */ /* 0x000e220000002600 */
[----:B------:R-:W0:Y:S02]  /*0020*/  LDCU UR4, c[0x0][0x3c0] ;  /* 0x00007800ff0477ac */ /* 0x000e240008000800 */
[----:B0-----:R-:W-:-:S13]  /*0030*/  ISETP.GE.AND P0, PT, R2, UR4, PT ;  /* 0x0000000402007c0c */ /* 0x001fda000bf06270 */
[----:B------:R-:W-:Y:S05]  /*0040*/  @P0 EXIT ;  /* 0x000000000000094d */ /* 0x000fea0003800000 */
[----:B------:R-:W0:Y:S01]  /*0050*/  LDC.64 R4, c[0x0][0x3a8] ;  /* 0x0000ea00ff047b82 */ /* 0x000e220000000a00 */
[----:B------:R-:W1:Y:S01]  /*0060*/  LDCU.64 UR4, c[0x0][0x358] ;  /* 0x00006b00ff0477ac */ /* 0x000e620008000a00 */
[----:B0-----:R-:W-:-:S05]  /*0070*/  IMAD.WIDE.U32 R4, R2, 0x4, R4 ;  /* 0x0000000402047825 */ /* 0x001fca00078e0004 */
[----:B-1----:R-:W2:Y:S02]  /*0080*/  LDG.E.CONSTANT R3, desc[UR4][R4.64] ;  /* 0x0000000404037981 */ /* 0x002ea4000c1e9900 */
[----:B--2---:R-:W-:-:S13]  /*0090*/  ISETP.GE.AND P0, PT, R3, 0x1, PT ;  /* 0x000000010300780c */ /* 0x004fda0003f06270 */
[----:B------:R-:W-:Y:S05]  /*00a0*/  @!P0 EXIT ;  /* 0x000000000000894d */ /* 0x000fea0003800000 */
[----:B------:R-:W0:Y:S08]  /*00b0*/  LDC.64 R6, c[0x0][0x3b0] ;  /* 0x0000ec00ff067b82 */ /* 0x000e300000000a00 */
[----:B------:R-:W1:Y:S01]  /*00c0*/  LDC.64 R8, c[0x0][0x3b8] ;  /* 0x0000ee00ff087b82 */ /* 0x000e620000000a00 */
[----:B0-----:R-:W-:-:S05]  /*00d0*/  IMAD.WIDE.U32 R6, R2, 0x4, R6 ;  /* 0x0000000402067825 */ /* 0x001fca00078e0006 */
[----:B------:R0:W5:Y:S01]  /*00e0*/  LDG.E.CONSTANT R4, desc[UR4][R6.64] ;  /* 0x0000000406047981 */ /* 0x000162000c1e9900 */
[----:B-1----:R-:W-:-:S05]  /*00f0*/  IMAD.WIDE.U32 R8, R2, 0x4, R8 ;  /* 0x0000000402087825 */ /* 0x002fca00078e0008 */
[----:B------:R0:W5:Y:S01]  /*0100*/  LDG.E.CONSTANT R5, desc[UR4][R8.64] ;  /* 0x0000000408057981 */ /* 0x000162000c1e9900 */
[----:B------:R-:W-:-:S04]  /*0110*/  I2FP.F32.U32 R0, R3 ;  /* 0x0000000300007245 */ /* 0x000fc80000201000 */
[----:B------:R-:W-:-:S04]  /*0120*/  IADD3 R10, PT, PT, R0, 0x1800000, RZ ;  /* 0x01800000000a7810 */ /* 0x000fc80007ffe0ff */
[----:B------:R-:W-:-:S04]  /*0130*/  LOP3.LUT R10, R10, 0x7f800000, RZ, 0xc0, !PT ;  /* 0x7f8000000a0a7812 */ /* 0x000fc800078ec0ff */
[----:B------:R-:W-:-:S13]  /*0140*/  ISETP.GT.U32.AND P0, PT, R10, 0x1ffffff, PT ;  /* 0x01ffffff0a00780c */ /* 0x000fda0003f04070 */
[----:B0-----:R-:W-:Y:S05]  /*0150*/  @P0 BRA `(.L_x_15) ;  /* 0x0000000000100947 */ /* 0x001fea0003800000 */
[----:B------:R-:W-:-:S07]  /*0160*/  MOV R6, 0x180 ;  /* 0x0000018000067802 */ /* 0x000fce0000000f00 */
[----:B-----5:R-:W-:Y:S05]  /*0170*/  CALL.REL.NOINC `($__internal_2_$__cuda_sm20_rcp_rn_f32_slowpath) ;  /* 0x0000001400147944 */ /* 0x020fea0003c00000 */
[----:B------:R-:W-:Y:S01]  /*0180*/  IMAD.MOV.U32 R6, RZ, RZ, R0 ;  /* 0x000000ffff067224 */ /* 0x000fe200078e0000 */
[----:B------:R-:W-:Y:S06]  /*0190*/  BRA `(.L_x_16) ;  /* 0x0000000000107947 */ /* 0x000fec0003800000 */
.L_x_15:
[----:B------:R-:W0:Y:S02]  /*01a0*/  MUFU.RCP R7, R0 ;  /* 0x0000000000077308 */ /* 0x000e240000001000 */
[----:B0-----:R-:W-:-:S04]  /*01b0*/  FFMA R6, R0, R7, -1 ;  /* 0xbf80000000067423 */ /* 0x001fc80000000007 */
[----:B------:R-:W-:-:S04]  /*01c0*/  FADD.FTZ R6, -R6, -RZ ;  /* 0x800000ff06067221 */ /* 0x000fc80000010100 */
[----:B------:R-:W-:-:S07]  /*01d0*/  FFMA R6, R7, R6, R7 ;  /* 0x0000000607067223 */ /* 0x000fce0000000007 */
.L_x_16:
[----:B------:R-:W0:Y:S01]  /*01e0*/  S2R R20, SR_TID.X ;  /* 0x0000000000147919 */ /* 0x000e220000002100 */
[----:B------:R-:W0:Y:S08]  /*01f0*/  S2UR UR6, SR_CTAID.X ;  /* 0x00000000000679c3 */ /* 0x000e300000002500 */
[----:B------:R-:W0:Y:S01]  /*0200*/  LDC R7, c[0x0][0x360] ;  /* 0x0000d800ff077b82 */ /* 0x000e220000000800 */
[----:B------:R-:W1:Y:S07]  /*0210*/  LDCU UR7, c[0x0][0x370] ;  /* 0x00006e00ff0777ac */ /* 0x000e6e0008000800 */
[----:B------:R-:W2:Y:S01]  /*0220*/  LDC.64 R12, c[0x0][0x3a0] ;  /* 0x0000e800ff0c7b82 */ /* 0x000ea20000000a00 */
[----:B0-----:R-:W-:-:S02]  /*0230*/  IMAD R20, R7, UR6, R20 ;  /* 0x0000000607147c24 */ /* 0x001fc4000f8e0214 */
[----:B-1----:R-:W-:-:S03]  /*0240*/  IMAD R7, R7, UR7, RZ ;  /* 0x0000000707077c24 */ /* 0x002fc6000f8e02ff */
[----:B--2---:R-:W-:-:S13]  /*0250*/  ISETP.GE.AND P0, PT, R20, R12, PT ;  /* 0x0000000c1400720c */ /* 0x004fda0003f06270 */
[----:B------:R-:W-:Y:S05]  /*0260*/  @P0 EXIT ;  /* 0x000000000000094d */ /* 0x000fea0003800000 */
[----:B------:R-:W0:Y:S01]  /*0270*/  LDC.64 R14, c[0x0][0x398] ;  /* 0x0000e600ff0e7b82 */ /* 0x000e220000000a00 */
[----:B------:R-:W1:Y:S01]  /*0280*/  LDCU UR10, c[0x0][0x3a0] ;  /* 0x00007400ff0a77ac */ /* 0x000e620008000800 */
[----:B------:R-:W2:Y:S06]  /*0290*/  LDCU.64 UR6, c[0x0][0x388] ;  /* 0x00007100ff0677ac */ /* 0x000eac0008000a00 */
[----:B------:R-:W3:Y:S01]  /*02a0*/  LDC.64 R24, c[0x0][0x3c8] ;  /* 0x0000f200ff187b82 */ /* 0x000ee20000000a00 */
[----:B------:R-:W4:Y:S07]  /*02b0*/  LDCU.64 UR8, c[0x0][0x390] ;  /* 0x00007200ff0877ac */ /* 0x000f2e0008000a00 */
[----:B------:R-:W1:Y:S01]  /*02c0*/  LDC.64 R10, c[0x0][0x3d0] ;  /* 0x0000f400ff0a7b82 */ /* 0x000e620000000a00 */
[----:B0-----:R-:W-:-:S07]  /*02d0*/  IMAD.WIDE R26, R13, 0x4, R14 ;  /* 0x000000040d1a7825 */ /* 0x001fce00078e020e */
[----:B------:R-:W0:Y:S01]  /*02e0*/  LDC.64 R8, c[0x0][0x3d8] ;  /* 0x0000f600ff087b82 */ /* 0x000e220000000a00 */
[----:B------:R-:W-:Y:S01]  /*02f0*/  IMAD.WIDE R16, R12, 0x4, R14 ;  /* 0x000000040c107825 */ /* 0x000fe200078e020e */
[----:B------:R2:W4:Y:S06]  /*0300*/  LDG.E.CONSTANT R26, desc[UR4][R26.64] ;  /* 0x000000041a1a7981 */ /* 0x00052c000c1e9900 */
[----:B------:R-:W0:Y:S01]  /*0310*/  LDC.64 R30, c[0x0][0x388] ;  /* 0x0000e200ff1e7b82 */ /* 0x000e220000000a00 */
[----:B------:R-:W4:Y:S01]  /*0320*/  LDG.E.CONSTANT R17, desc[UR4][R16.64] ;  /* 0x0000000410117981 */ /* 0x000f22000c1e9900 */
[----:B--2---:R-:W-:-:S06]  /*0330*/  IADD3 R27, PT, PT, R3, -0x1, R13 ;  /* 0xffffffff031b7810 */ /* 0x004fcc0007ffe00d */
[----:B------:R-:W2:Y:S01]  /*0340*/  LDC.64 R28, c[0x0][0x390] ;  /* 0x0000e400ff1c7b82 */ /* 0x000ea20000000a00 */
[----:B----4-:R-:W-:-:S13]  /*0350*/  ISETP.NE.AND P0, PT, R17, R26, PT ;  /* 0x0000001a1100720c */ /* 0x010fda0003f05270 */
[----:B0123--:R-:W-:Y:S05]  /*0360*/  @P0 BRA `(.L_x_17) ;  /* 0x0000000000e80947 */ /* 0x00ffea0003800000 */
.L_x_23:
[----:B------:R-:W-:Y:S01]  /*0370*/  ISETP.GE.AND P0, PT, R20, R27, PT ;  /* 0x0000001b1400720c */ /* 0x000fe20003f06270 */
[----:B------:R-:W-:Y:S01]  /*0380*/  BSSY.RECONVERGENT B0, `(.L_x_18) ;  /* 0x000002d000007945 */ /* 0x000fe20003800200 */
[----:B0-----:R-:W-:Y:S01]  /*0390*/  MOV R13, 0x7fffffff ;  /* 0x7fffffff000d7802 */ /* 0x001fe20000000f00 */
[----:B------:R-:W-:Y:S01]  /*03a0*/  IMAD.MOV.U32 R12, RZ, RZ, 0x7fffffff ;  /* 0x7fffffffff0c7424 */ /* 0x000fe200078e00ff */
[----:B------:R-:W-:-:S09]  /*03b0*/  MOV R21, 0x7fffffff ;  /* 0x7fffffff00157802 */ /* 0x000fd20000000f00 */
[----:B------:R-:W-:Y:S05]  /*03c0*/  @!P0 BRA `(.L_x_19) ;  /* 0x0000000000a08947 */ /* 0x000fea0003800000 */
[----:B------:R-:W-:Y:S01]  /*03d0*/  IADD3 R0, P0, PT, -R3, R20, RZ ;  /* 0x0000001403007210 */ /* 0x000fe20007f1e1ff */
[----:B------:R-:W-:-:S03]  /*03e0*/  IMAD.WIDE R14, R20, 0x8, R28 ;  /* 0x00000008140e7825 */ /* 0x000fc600078e021c */
[----:B------:R-:W-:Y:S01]  /*03f0*/  LEA.HI.X.SX32 R13, R20, 0xffffffff, 0x1, P0 ;  /* 0xffffffff140d7811 */ /* 0x000fe200000f0eff */
[C---:B------:R-:W-:Y:S02]  /*0400*/  IMAD.SHL.U32 R18, R0.reuse, 0x8, RZ ;  /* 0x0000000800127824 */ /* 0x040fe400078e00ff */
[----:B------:R-:W2:Y:S01]  /*0410*/  LDG.E.64.CONSTANT R14, desc[UR4][R14.64+0x8] ;  /* 0x000008040e0e7981 */ /* 0x000ea2000c1e9b00 */
[----:B------:R-:W-:Y:S01]  /*0420*/  SHF.L.U64.HI R0, R0, 0x3, R13 ;  /* 0x0000000300007819 */ /* 0x000fe2000001020d */
[----:B------:R-:W-:Y:S01]  /*0430*/  IMAD.WIDE R12, R20, 0x8, R30 ;  /* 0x00000008140c7825 */ /* 0x000fe200078e021e */
[C---:B------:R-:W-:Y:S02]  /*0440*/  IADD3 R16, P0, PT, R18.reuse, UR6, RZ ;  /* 0x0000000612107c10 */ /* 0x040fe4000ff1e0ff */
[----:B------:R-:W-:Y:S02]  /*0450*/  IADD3 R18, P1, PT, R18, UR8, RZ ;  /* 0x0000000812127c10 */ /* 0x000fe4000ff3e0ff */
[C---:B------:R-:W-:Y:S01]  /*0460*/  IADD3.X R17, PT, PT, R0.reuse, UR7, RZ, P0, !PT ;  /* 0x0000000700117c10 */ /* 0x040fe200087fe4ff */
[----:B------:R-:W3:Y:S01]  /*0470*/  LDG.E.64.CONSTANT R12, desc[UR4][R12.64+0x8] ;  /* 0x000008040c0c7981 */ /* 0x000ee2000c1e9b00 */
[----:B------:R-:W-:-:S04]  /*0480*/  IADD3.X R19, PT, PT, R0, UR9, RZ, P1, !PT ;  /* 0x0000000900137c10 */ /* 0x000fc80008ffe4ff */
[----:B------:R-:W3:Y:S04]  /*0490*/  LDG.E.64.CONSTANT R16, desc[UR4][R16.64+0x8] ;  /* 0x0000080410107981 */ /* 0x000ee8000c1e9b00 */
[----:B------:R-:W2:Y:S01]  /*04a0*/  LDG.E.64.CONSTANT R18, desc[UR4][R18.64+0x8] ;  /* 0x0000080412127981 */ /* 0x000ea2000c1e9b00 */
[----:B------:R-:W-:Y:S01]  /*04b0*/  BSSY.RECONVERGENT B1, `(.L_x_20) ;  /* 0x0000017000017945 */ /* 0x000fe20003800200 */
[----:B---3--:R-:W-:Y:S01]  /*04c0*/  FADD R0, R12, -R16 ;  /* 0x800000100c007221 */ /* 0x008fe20000000000 */
[----:B------:R-:W-:Y:S01]  /*04d0*/  FADD R21, R13, -R17 ;  /* 0x800000110d157221 */ /* 0x000fe20000000000 */
[----:B--2---:R-:W-:Y:S01]  /*04e0*/  FADD R22, R14, -R18 ;  /* 0x800000120e167221 */ /* 0x004fe20000000000 */
[----:B------:R-:W-:Y:S02]  /*04f0*/  FADD R23, R15, -R19 ;  /* 0x800000130f177221 */ /* 0x000fe40000000000 */
[----:B------:R-:W-:-:S02]  /*0500*/  FADD R21, R0, R21 ;  /* 0x0000001500157221 */ /* 0x000fc40000000000 */
[----:B------:R-:W-:Y:S02]  /*0510*/  FADD R23, R22, R23 ;  /* 0x0000001716177221 */ /* 0x000fe40000000000 */
[-C--:B------:R-:W-:Y:S02]  /*0520*/  FMUL R12, R21, R6.reuse ;  /* 0x00000006150c7220 */ /* 0x080fe40000400000 */
[----:B------:R-:W-:-:S04]  /*0530*/  FMUL R23, R23, R6 ;  /* 0x0000000617177220 */ /* 0x000fc80000400000 */
[----:B------:R-:W-:-:S05]  /*0540*/  FFMA R23, -R12, R12, R23 ;  /* 0x0000000c0c177223 */ /* 0x000fca0000000117 */
[----:B------:R-:W-:-:S04]  /*0550*/  FSETP.GEU.AND P0, PT, R23, RZ, PT ;  /* 0x000000ff1700720b */ /* 0x000fc80003f0e000 */
[----:B------:R-:W-:-:S04]  /*0560*/  FSEL R0, R23, RZ, P0 ;  /* 0x000000ff17007208 */ /* 0x000fc80000000000 */
[----:B------:R-:W-:Y:S01]  /*0570*/  IADD3 R14, PT, PT, R0, -0xd000000, RZ ;  /* 0xf3000000000e7810 */ /* 0x000fe20007ffe0ff */
[----:B------:R0:W1:Y:S03]  /*0580*/  MUFU.RSQ R13, R0 ;  /* 0x00000000000d7308 */ /* 0x0000660000001400 */
[----:B------:R-:W-:-:S13]  /*0590*/  ISETP.GT.U32.AND P0, PT, R14, 0x727fffff, PT ;  /* 0x727fffff0e00780c */ /* 0x000fda0003f04070 */
[----:B0-----:R-:W-:Y:S05]  /*05a0*/  @!P0 BRA `(.L_x_21) ;  /* 0x00000000000c8947 */ /* 0x001fea0003800000 */
[----:B------:R-:W-:-:S07]  /*05b0*/  MOV R18, 0x5d0 ;  /* 0x000005d000127802 */ /* 0x000fce0000000f00 */
[----:B-1---5:R-:W-:Y:S05]  /*05c0*/  CALL.REL.NOINC `($__internal_3_$__cuda_sm20_sqrt_rn_f32_slowpath) ;  /* 0x0000001000d07944 */ /* 0x022fea0003c00000 */
[----:B------:R-:W-:Y:S05]  /*05d0*/  BRA `(.L_x_22) ;  /* 0x0000000000107947 */ /* 0x000fea0003800000 */
.L_x_21:
[----:B-1----:R-:W-:Y:S01]  /*05e0*/  FMUL.FTZ R21, R0, R13 ;  /* 0x0000000d00157220 */ /* 0x002fe20000410000 */
[----:B------:R-:W-:-:S03]  /*05f0*/  FMUL.FTZ R13, R13, 0.5 ;  /* 0x3f0000000d0d7820 */ /* 0x000fc60000410000 */
[----:B------:R-:W-:-:S04]  /*0600*/  FFMA R0, -R21, R21, R0 ;  /* 0x0000001515007223 */ /* 0x000fc80000000100 */
[----:B------:R-:W-:-:S07]  /*0610*/  FFMA R21, R0, R13, R21 ;  /* 0x0000000d00157223 */ /* 0x000fce0000000015 */
.L_x_22:
[----:B------:R-:W-:Y:S05]  /*0620*/  BSYNC.RECONVERGENT B1 ;  /* 0x0000000000017941 */ /* 0x000fea0003800200 */
.L_x_20:
[-CC-:B-----5:R-:W-:Y:S01]  /*0630*/  FFMA R13, R4, R21.reuse, R12.reuse ;  /* 0x00000015040d7223 */ /* 0x1a0fe2000000000c */
[----:B------:R-:W-:-:S07]  /*0640*/  FFMA R21, -R5, R21, R12 ;  /* 0x0000001505157223 */ /* 0x000fce000000010c */
.L_x_19:
[----:B------:R-:W-:Y:S05]  /*0650*/  BSYNC.RECONVERGENT B0 ;  /* 0x0000000000007941 */ /* 0x000fea0003800200 */
.L_x_18:
[--C-:B------:R-:W-:Y:S02]  /*0660*/  IMAD R15, R2, UR10, R20.reuse ;  /* 0x0000000a020f7c24 */ /* 0x100fe4000f8e0214 */
[----:B------:R-:W-:Y:S02]  /*0670*/  IMAD.IADD R20, R7, 0x1, R20 ;  /* 0x0000000107147824 */ /* 0x000fe400078e0214 */
[----:B------:R-:W-:-:S03]  /*0680*/  IMAD.WIDE R18, R15, 0x4, R24 ;  /* 0x000000040f127825 */ /* 0x000fc600078e0218 */
[----:B------:R-:W-:Y:S01]  /*0690*/  ISETP.GE.AND P0, PT, R20, UR10, PT ;  /* 0x0000000a14007c0c */ /* 0x000fe2000bf06270 */
[C---:B------:R-:W-:Y:S01]  /*06a0*/  IMAD.WIDE R16, R15.reuse, 0x4, R10 ;  /* 0x000000040f107825 */ /* 0x040fe200078e020a */
[----:B------:R0:W-:Y:S03]  /*06b0*/  STG.E desc[UR4][R18.64], R13 ;  /* 0x0000000d12007986 */ /* 0x0001e6000c101904 */
[----:B------:R-:W-:Y:S01]  /*06c0*/  IMAD.WIDE R14, R15, 0x4, R8 ;  /* 0x000000040f0e7825 */ /* 0x000fe200078e0208 */
[----:B------:R0:W-:Y:S04]  /*06d0*/  STG.E desc[UR4][R16.64], R12 ;  /* 0x0000000c10007986 */ /* 0x0001e8000c101904 */
[----:B------:R0:W-:Y:S03]  /*06e0*/  STG.E desc[UR4][R14.64], R21 ;  /* 0x000000150e007986 */ /* 0x0001e6000c101904 */
[----:B------:R-:W-:Y:S05]  /*06f0*/  @!P0 BRA `(.L_x_23) ;  /* 0xfffffffc001c8947 */ /* 0x000fea000383ffff */
[----:B------:R-:W-:Y:S05]  /*0700*/  EXIT ;  /* 0x000000000000794d */ /* 0x000fea0003800000 */
.L_x_17:
[----:B------:R-:W0:Y:S01]  /*0710*/  I2F.U32.RP R10, R7 ;  /* 0x00000007000a7306 */ /* 0x000e220000209000 */
[C---:B------:R-:W-:Y:S01]  /*0720*/  IADD3 R13, PT, PT, R7.reuse, R20, RZ ;  /* 0x00000014070d7210 */ /* 0x040fe20007ffe0ff */
[----:B------:R-:W-:Y:S01]  /*0730*/  IMAD.MOV R11, RZ, RZ, -R7 ;  /* 0x000000ffff0b7224 */ /* 0x000fe200078e0a07 */
[----:B------:R-:W-:Y:S01]  /*0740*/  ISETP.NE.U32.AND P2, PT, R7, RZ, PT ;  /* 0x000000ff0700720c */ /* 0x000fe20003f45070 */
[----:B------:R-:W-:Y:S01]  /*0750*/  BSSY.RECONVERGENT B0, `(.L_x_24) ;  /* 0x000005b000007945 */ /* 0x000fe20003800200 */
[CC--:B------:R-:W-:Y:S02]  /*0760*/  ISETP.GE.AND P0, PT, R13.reuse, R12.reuse, PT ;  /* 0x0000000c0d00720c */ /* 0x0c0fe40003f06270 */
[----:B------:R-:W-:Y:S02]  /*0770*/  VIMNMX R12, PT, PT, R13, R12, !PT ;  /* 0x0000000c0d0c7248 */ /* 0x000fe40007fe0100 */
[----:B------:R-:W-:-:S04]  /*0780*/  SEL R0, RZ, 0x1, P0 ;  /* 0x00000001ff007807 */ /* 0x000fc80000000000 */
[----:B------:R-:W-:Y:S01]  /*0790*/  IADD3 R12, PT, PT, R12, -R13, -R0 ;  /* 0x8000000d0c0c7210 */ /* 0x000fe20007ffe800 */
[----:B0-----:R-:W0:Y:S02]  /*07a0*/  MUFU.RCP R10, R10 ;  /* 0x0000000a000a7308 */ /* 0x001e240000001000 */
[----:B0-----:R-:W-:-:S06]  /*07b0*/  IADD3 R8, PT, PT, R10, 0xffffffe, RZ ;  /* 0x0ffffffe0a087810 */ /* 0x001fcc0007ffe0ff */
[----:B------:R0:W1:Y:S02]  /*07c0*/  F2I.FTZ.U32.TRUNC.NTZ R9, R8 ;  /* 0x0000000800097305 */ /* 0x000064000021f000 */
[----:B0-----:R-:W-:Y:S02]  /*07d0*/  IMAD.MOV.U32 R8, RZ, RZ, RZ ;  /* 0x000000ffff087224 */ /* 0x001fe400078e00ff */
[----:B-1----:R-:W-:-:S04]  /*07e0*/  IMAD R11, R11, R9, RZ ;  /* 0x000000090b0b7224 */ /* 0x002fc800078e02ff */
[----:B------:R-:W-:-:S06]  /*07f0*/  IMAD.HI.U32 R9, R9, R11, R8 ;  /* 0x0000000b09097227 */ /* 0x000fcc00078e0008 */
[----:B------:R-:W-:-:S05]  /*0800*/  IMAD.HI.U32 R9, R9, R12, RZ ;  /* 0x0000000c09097227 */ /* 0x000fca00078e00ff */
[----:B------:R-:W-:-:S05]  /*0810*/  IADD3 R8, PT, PT, -R9, RZ, RZ ;  /* 0x000000ff09087210 */ /* 0x000fca0007ffe1ff */
[----:B------:R-:W-:-:S05]  /*0820*/  IMAD R12, R7, R8, R12 ;  /* 0x00000008070c7224 */ /* 0x000fca00078e020c */
[----:B------:R-:W-:-:S13]  /*0830*/  ISETP.GE.U32.AND P0, PT, R12, R7, PT ;  /* 0x000000070c00720c */ /* 0x000fda0003f06070 */
[----:B------:R-:W-:Y:S01]  /*0840*/  @P0 IMAD.IADD R12, R12, 0x1, -R7 ;  /* 0x000000010c0c0824 */ /* 0x000fe200078e0a07 */
[----:B------:R-:W-:-:S04]  /*0850*/  @P0 IADD3 R9, PT, PT, R9, 0x1, RZ ;  /* 0x0000000109090810 */ /* 0x000fc80007ffe0ff */
[----:B------:R-:W-:-:S13]  /*0860*/  ISETP.GE.U32.AND P1, PT, R12, R7, PT ;  /* 0x000000070c00720c */ /* 0x000fda0003f26070 */
[----:B------:R-:W-:Y:S01]  /*0870*/  @P1 VIADD R9, R9, 0x1 ;  /* 0x0000000109091836 */ /* 0x000fe20000000000 */
[----:B------:R-:W-:-:S04]  /*0880*/  @!P2 LOP3.LUT R9, RZ, R7, RZ, 0x33, !PT ;  /* 0x00000007ff09a212 */ /* 0x000fc800078e33ff */
[----:B------:R-:W-:-:S04]  /*0890*/  IADD3 R12, PT, PT, R0, R9, RZ ;  /* 0x00000009000c7210 */ /* 0x000fc80007ffe0ff */
[----:B------:R-:W-:-:S04]  /*08a0*/  LOP3.LUT R0, R12, 0x1, RZ, 0xc0, !PT ;  /* 0x000000010c007812 */ /* 0x000fc800078ec0ff */
[----:B------:R-:W-:-:S13]  /*08b0*/  ISETP.NE.U32.AND P0, PT, R0, 0x1, PT ;  /* 0x000000010000780c */ /* 0x000fda0003f05070 */
[----:B------:R-:W-:Y:S05]  /*08c0*/  @!P0 BRA `(.L_x_25) ;  /* 0x00000004000c8947 */ /* 0x000fea0003800000 */
[----:B------:R-:W-:Y:S01]  /*08d0*/  ISETP.GE.AND P0, PT, R20, R27, PT ;  /* 0x0000001b1400720c */ /* 0x000fe20003f06270 */
[----:B------:R-:W-:Y:S01]  /*08e0*/  BSSY.RECONVERGENT B1, `(.L_x_26) ;  /* 0x0000035000017945 */ /* 0x000fe20003800200 */
[----:B------:R-:W-:Y:S01]  /*08f0*/  IMAD.MOV.U32 R0, RZ, RZ, 0x7fffffff ;  /* 0x7fffffffff007424 */ /* 0x000fe200078e00ff */
[----:B------:R-:W-:Y:S01]  /*0900*/  MOV R8, 0x7fffffff ;  /* 0x7fffffff00087802 */ /* 0x000fe20000000f00 */
[----:B------:R-:W-:-:S09]  /*0910*/  IMAD.MOV.U32 R9, RZ, RZ, 0x7fffffff ;  /* 0x7fffffffff097424 */ /* 0x000fd200078e00ff */
[----:B------:R-:W-:Y:S05]  /*0920*/  @!P0 BRA `(.L_x_27) ;  /* 0x0000000000c08947 */ /* 0x000fea0003800000 */
[----:B------:R-:W-:-:S06]  /*0930*/  IMAD.WIDE R14, R20, 0x4, R14 ;  /* 0x00000004140e7825 */ /* 0x000fcc00078e020e */
[----:B------:R-:W2:Y:S02]  /*0940*/  LDG.E.CONSTANT R15, desc[UR4][R14.64+0x4] ;  /* 0x000004040e0f7981 */ /* 0x000ea4000c1e9900 */
[----:B--2---:R-:W-:-:S13]  /*0950*/  ISETP.NE.AND P0, PT, R15, R26, PT ;  /* 0x0000001a0f00720c */ /* 0x004fda0003f05270 */
[----:B------:R-:W-:Y:S05]  /*0960*/  @P0 BRA `(.L_x_27) ;  /* 0x0000000000b00947 */ /* 0x000fea0003800000 */
[----:B------:R-:W0:Y:S01]  /*0970*/  LDC.64 R8, c[0x0][0x388] ;  /* 0x0000e200ff087b82 */ /* 0x000e220000000a00 */
[----:B------:R-:W1:Y:S01]  /*0980*/  LDCU.64 UR6, c[0x0][0x388] ;  /* 0x00007100ff0677ac */ /* 0x000e620008000a00 */
[----:B------:R-:W-:Y:S01]  /*0990*/  IADD3 R0, P0, PT, -R3, R20, RZ ;  /* 0x0000001403007210 */ /* 0x000fe20007f1e1ff */
[----:B------:R-:W2:Y:S03]  /*09a0*/  LDCU.64 UR8, c[0x0][0x390] ;  /* 0x00007200ff0877ac */ /* 0x000ea60008000a00 */
[----:B------:R-:W-:Y:S02]  /*09b0*/  SHF.L.U32 R16, R0, 0x3, RZ ;  /* 0x0000000300107819 */ /* 0x000fe400000006ff */
[----:B------:R-:W3:Y:S01]  /*09c0*/  LDC.64 R10, c[0x0][0x390] ;  /* 0x0000e400ff0a7b82 */ /* 0x000ee20000000a00 */
[----:B------:R-:W-:-:S04]  /*09d0*/  LEA.HI.X.SX32 R15, R20, 0xffffffff, 0x1, P0 ;  /* 0xffffffff140f7811 */ /* 0x000fc800000f0eff */
[----:B------:R-:W-:Y:S02]  /*09e0*/  SHF.L.U64.HI R0, R0, 0x3, R15 ;  /* 0x0000000300007819 */ /* 0x000fe4000001020f */
[C---:B-1----:R-:W-:Y:S02]  /*09f0*/  IADD3 R14, P0, PT, R16.reuse, UR6, RZ ;  /* 0x00000006100e7c10 */ /* 0x042fe4000ff1e0ff */
[----:B--2---:R-:W-:Y:S01]  /*0a00*/  IADD3 R16, P1, PT, R16, UR8, RZ ;  /* 0x0000000810107c10 */ /* 0x004fe2000ff3e0ff */
[----:B0-----:R-:W-:Y:S01]  /*0a10*/  IMAD.WIDE R8, R20, 0x8, R8 ;  /* 0x0000000814087825 */ /* 0x001fe200078e0208 */
[C---:B------:R-:W-:Y:S02]  /*0a20*/  IADD3.X R15, PT, PT, R0.reuse, UR7, RZ, P0, !PT ;  /* 0x00000007000f7c10 */ /* 0x040fe400087fe4ff */
[----:B------:R-:W-:-:S03]  /*0a30*/  IADD3.X R17, PT, PT, R0, UR9, RZ, P1, !PT ;  /* 0x0000000900117c10 */ /* 0x000fc60008ffe4ff */
[----:B------:R-:W2:Y:S01]  /*0a40*/  LDG.E.64.CONSTANT R8, desc[UR4][R8.64+0x8] ;  /* 0x0000080408087981 */ /* 0x000ea2000c1e9b00 */
[----:B---3--:R-:W-:-:S03]  /*0a50*/  IMAD.WIDE R10, R20, 0x8, R10 ;  /* 0x00000008140a7825 */ /* 0x008fc600078e020a */
[----:B------:R-:W2:Y:S04]  /*0a60*/  LDG.E.64.CONSTANT R14, desc[UR4][R14.64+0x8] ;  /* 0x000008040e0e7981 */ /* 0x000ea8000c1e9b00 */
[----:B------:R-:W3:Y:S04]  /*0a70*/  LDG.E.64.CONSTANT R10, desc[UR4][R10.64+0x8] ;  /* 0x000008040a0a7981 */ /* 0x000ee8000c1e9b00 */
[----:B------:R-:W3:Y:S01]  /*0a80*/  LDG.E.64.CONSTANT R16, desc[UR4][R16.64+0x8] ;  /* 0x0000080410107981 */ /* 0x000ee2000c1e9b00 */
[----:B------:R-:W-:Y:S01]  /*0a90*/  BSSY.RECONVERGENT B2, `(.L_x_28) ;  /* 0x0000017000027945 */ /* 0x000fe20003800200 */
[----:B--2---:R-:W-:Y:S01]  /*0aa0*/  FADD R0, R8, -R14 ;  /* 0x8000000e08007221 */ /* 0x004fe20000000000 */
[----:B------:R-:W-:Y:S01]  /*0ab0*/  FADD R19, R9, -R15 ;  /* 0x8000000f09137221 */ /* 0x000fe20000000000 */
[----:B---3--:R-:W-:Y:S01]  /*0ac0*/  FADD R18, R10, -R16 ;  /* 0x800000100a127221 */ /* 0x008fe20000000000 */
[----:B------:R-:W-:-:S02]  /*0ad0*/  FADD R21, R11, -R17 ;  /* 0x800000110b157221 */ /* 0x000fc40000000000 */
[----:B------:R-:W-:Y:S02]  /*0ae0*/  FADD R19, R0, R19 ;  /* 0x0000001300137221 */ /* 0x000fe40000000000 */
[----:B------:R-:W-:Y:S02]  /*0af0*/  FADD R21, R18, R21 ;  /* 0x0000001512157221 */ /* 0x000fe40000000000 */
[-C--:B------:R-:W-:Y:S02]  /*0b00*/  FMUL R8, R19, R6.reuse ;  /* 0x0000000613087220 */ /* 0x080fe40000400000 */
[----:B------:R-:W-:-:S04]  /*0b10*/  FMUL R21, R21, R6 ;  /* 0x0000000615157220 */ /* 0x000fc80000400000 */
[----:B------:R-:W-:-:S05]  /*0b20*/  FFMA R21, -R8, R8, R21 ;  /* 0x0000000808157223 */ /* 0x000fca0000000115 */
[----:B------:R-:W-:-:S04]  /*0b30*/  FSETP.GEU.AND P0, PT, R21, RZ, PT ;  /* 0x000000ff1500720b */ /* 0x000fc80003f0e000 */
[----:B------:R-:W-:-:S05]  /*0b40*/  FSEL R0, R21, RZ, P0 ;  /* 0x000000ff15007208 */ /* 0x000fca0000000000 */
[----:B------:R-:W-:Y:S01]  /*0b50*/  VIADD R10, R0, 0xf3000000 ;  /* 0xf3000000000a7836 */ /* 0x000fe20000000000 */
[----:B------:R0:W1:Y:S04]  /*0b60*/  MUFU.RSQ R9, R0 ;  /* 0x0000000000097308 */ /* 0x0000680000001400 */
[----:B------:R-:W-:-:S13]  /*0b70*/  ISETP.GT.U32.AND P0, PT, R10, 0x727fffff, PT ;  /* 0x727fffff0a00780c */ /* 0x000fda0003f04070 */
[----:B01----:R-:W-:Y:S05]  /*0b80*/  @!P0 BRA `(.L_x_29) ;  /* 0x00000000000c8947 */ /* 0x003fea0003800000 */
[----:B------:R-:W-:-:S07]  /*0b90*/  MOV R18, 0xbb0 ;  /* 0x00000bb000127802 */ /* 0x000fce0000000f00 */
[----:B-----5:R-:W-:Y:S05]  /*0ba0*/  CALL.REL.NOINC `($__internal_3_$__cuda_sm20_sqrt_rn_f32_slowpath) ;  /* 0x0000000c00587944 */ /* 0x020fea0003c00000 */
[----:B------:R-:W-:Y:S05]  /*0bb0*/  BRA `(.L_x_30) ;  /* 0x0000000000107947 */ /* 0x000fea0003800000 */
.L_x_29:
[----:B------:R-:W-:Y:S01]  /*0bc0*/  FMUL.FTZ R21, R0, R9 ;  /* 0x0000000900157220 */ /* 0x000fe20000410000 */
[----:B------:R-:W-:-:S03]  /*0bd0*/  FMUL.FTZ R9, R9, 0.5 ;  /* 0x3f00000009097820 */ /* 0x000fc60000410000 */
[----:B------:R-:W-:-:S04]  /*0be0*/  FFMA R0, -R21, R21, R0 ;  /* 0x0000001515007223 */ /* 0x000fc80000000100 */
[----:B------:R-:W-:-:S07]  /*0bf0*/  FFMA R21, R0, R9, R21 ;  /* 0x0000000900157223 */ /* 0x000fce0000000015 */
.L_x_30:
[----:B------:R-:W-:Y:S05]  /*0c00*/  BSYNC.RECONVERGENT B2 ;  /* 0x0000000000027941 */ /* 0x000fea0003800200 */
.L_x_28:
[-CC-:B-----5:R-:W-:Y:S01]  /*0c10*/  FFMA R0, R4, R21.reuse, R8.reuse ;  /* 0x0000001504007223 */ /* 0x1a0fe20000000008 */
[----:B------:R-:W-:-:S07]  /*0c20*/  FFMA R9, -R5, R21, R8 ;  /* 0x0000001505097223 */ /* 0x000fce0000000108 */
.L_x_27:
[----:B------:R-:W-:Y:S05]  /*0c30*/  BSYNC.RECONVERGENT B1 ;  /* 0x0000000000017941 */ /* 0x000fea0003800200 */
.L_x_26:
[----:B------:R-:W0:Y:S01]  /*0c40*/  LDC.64 R16, c[0x0][0x3c8] ;  /* 0x0000f200ff107b82 */ /* 0x000e220000000a00 */
[----:B------:R-:W1:Y:S07]  /*0c50*/  LDCU UR6, c[0x0][0x3a0] ;  /* 0x00007400ff0677ac */ /* 0x000e6e0008000800 */
[----:B------:R-:W2:Y:S08]  /*0c60*/  LDC.64 R10, c[0x0][0x3d0] ;  /* 0x0000f400ff0a7b82 */ /* 0x000eb00000000a00 */
[----:B------:R-:W3:Y:S01]  /*0c70*/  LDC.64 R14, c[0x0][0x3d8] ;  /* 0x0000f600ff0e7b82 */ /* 0x000ee20000000a00 */
[----:B-1----:R-:W-:Y:S01]  /*0c80*/  IMAD R19, R2, UR6, R20 ;  /* 0x0000000602137c24 */ /* 0x002fe2000f8e0214 */
[----:B------:R-:W-:-:S03]  /*0c90*/  MOV R20, R13 ;  /* 0x0000000d00147202 */ /* 0x000fc60000000f00 */
[----:B0-----:R-:W-:-:S05]  /*0ca0*/  IMAD.WIDE R16, R19, 0x4, R16 ;  /* 0x0000000413107825 */ /* 0x001fca00078e0210 */
[----:B------:R0:W-:Y:S01]  /*0cb0*/  STG.E desc[UR4][R16.64], R0 ;  /* 0x0000000010007986 */ /* 0x0001e2000c101904 */
[----:B--2---:R-:W-:-:S05]  /*0cc0*/  IMAD.WIDE R10, R19, 0x4, R10 ;  /* 0x00000004130a7825 */ /* 0x004fca00078e020a */
[----:B------:R0:W-:Y:S01]  /*0cd0*/  STG.E desc[UR4][R10.64], R8 ;  /* 0x000000080a007986 */ /* 0x0001e2000c101904 */
[----:B---3--:R-:W-:-:S05]  /*0ce0*/  IMAD.WIDE R14, R19, 0x4, R14 ;  /* 0x00000004130e7825 */ /* 0x008fca00078e020e */
[----:B------:R0:W-:Y:S02]  /*0cf0*/  STG.E desc[UR4][R14.64], R9 ;  /* 0x000000090e007986 */ /* 0x0001e4000c101904 */
.L_x_25:
[----:B------:R-:W-:Y:S05]  /*0d00*/  BSYNC.RECONVERGENT B0 ;  /* 0x0000000000007941 */ /* 0x000fea0003800200 */
.L_x_24:
[----:B0-----:R-:W0:Y:S01]  /*0d10*/  LDC.64 R8, c[0x0][0x3c8] ;  /* 0x0000f200ff087b82 */ /* 0x001e220000000a00 */
[----:B------:R-:W-:Y:S01]  /*0d20*/  ISETP.NE.AND P0, PT, R12, RZ, PT ;  /* 0x000000ff0c00720c */ /* 0x000fe20003f05270 */
[----:B------:R-:W1:Y:S01]  /*0d30*/  LDCU UR10, c[0x0][0x3a0] ;  /* 0x00007400ff0a77ac */ /* 0x000e620008000800 */
[----:B------:R-:W2:Y:S05]  /*0d40*/  LDCU.64 UR6, c[0x0][0x388] ;  /* 0x00007100ff0677ac */ /* 0x000eaa0008000a00 */
[----:B------:R-:W3:Y:S01]  /*0d50*/  LDC.64 R10, c[0x0][0x398] ;  /* 0x0000e600ff0a7b82 */ /* 0x000ee20000000a00 */
[----:B------:R-:W4:Y:S05]  /*0d60*/  LDCU.64 UR8, c[0x0][0x390] ;  /* 0x00007200ff0877ac */ /* 0x000f2a0008000a00 */
[----:B-12-4-:R-:W-:Y:S05]  /*0d70*/  @!P0 EXIT ;  /* 0x000000000000894d */ /* 0x016fea0003800000 */
.L_x_41:
[----:B------:R-:W-:Y:S01]  /*0d80*/  ISETP.GE.AND P0, PT, R20, R27, PT ;  /* 0x0000001b1400720c */ /* 0x000fe20003f06270 */
[----:B------:R-:W-:Y:S01]  /*0d90*/  BSSY.RECONVERGENT B0, `(.L_x_31) ;  /* 0x0000036000007945 */ /* 0x000fe20003800200 */
[----:B------:R-:W-:Y:S01]  /*0da0*/  IMAD.MOV.U32 R19, RZ, RZ, 0x7fffffff ;  /* 0x7fffffffff137424 */ /* 0x000fe200078e00ff */
[----:B------:R-:W-:Y:S01]  /*0db0*/  MOV R24, 0x7fffffff ;  /* 0x7fffffff00187802 */ /* 0x000fe20000000f00 */
[----:B------:R-:W-:-:S09]  /*0dc0*/  IMAD.MOV.U32 R23, RZ, RZ, 0x7fffffff ;  /* 0x7fffffffff177424 */ /* 0x000fd200078e00ff */
[----:B------:R-:W-:Y:S05]  /*0dd0*/  @!P0 BRA `(.L_x_32) ;  /* 0x0000000000c48947 */ /* 0x000fea0003800000 */
[----:B---3--:R-:W-:-:S06]  /*0de0*/  IMAD.WIDE R12, R20, 0x4, R10 ;  /* 0x00000004140c7825 */ /* 0x008fcc00078e020a */
[----:B------:R-:W2:Y:S02]  /*0df0*/  LDG.E.CONSTANT R13, desc[UR4][R12.64+0x4] ;  /* 0x000004040c0d7981 */ /* 0x000ea4000c1e9900 */
[----:B--2---:R-:W-:-:S13]  /*0e00*/  ISETP.NE.AND P0, PT, R13, R26, PT ;  /* 0x0000001a0d00720c */ /* 0x004fda0003f05270 */
[----:B------:R-:W-:Y:S05]  /*0e10*/  @P0 BRA `(.L_x_32) ;  /* 0x0000000000b40947 */ /* 0x000fea0003800000 */
[----:B------:R-:W-:Y:S02]  /*0e20*/  IADD3 R0, P0, PT, -R3, R20, RZ ;  /* 0x0000001403007210 */ /* 0x000fe40007f1e1ff */
[----:B------:R-:W-:Y:S02]  /*0e30*/  SHF.R.S32.HI R15, RZ, 0x1f, R20 ;  /* 0x0000001fff0f7819 */ /* 0x000fe40000011414 */
[----:B------:R-:W-:Y:S01]  /*0e40*/  SHF.L.U32 R16, R20, 0x3, RZ ;  /* 0x0000000314107819 */ /* 0x000fe200000006ff */
[----:B------:R-:W-:Y:S01]  /*0e50*/  IMAD.SHL.U32 R18, R0, 0x8, RZ ;  /* 0x0000000800127824 */ /* 0x000fe200078e00ff */
[----:B------:R-:W-:Y:S02]  /*0e60*/  IADD3.X R13, PT, PT, R15, -0x1, RZ, P0, !PT ;  /* 0xffffffff0f0d7810 */ /* 0x000fe400007fe4ff */
[----:B------:R-:W-:Y:S02]  /*0e70*/  IADD3 R12, P0, PT, R16, UR6, RZ ;  /* 0x00000006100c7c10 */ /* 0x000fe4000ff1e0ff */
[----:B------:R-:W-:-:S02]  /*0e80*/  SHF.L.U64.HI R15, R20, 0x3, R15 ;  /* 0x00000003140f7819 */ /* 0x000fc4000001020f */
[----:B------:R-:W-:Y:S02]  /*0e90*/  IADD3 R16, P2, PT, R16, UR8, RZ ;  /* 0x0000000810107c10 */ /* 0x000fe4000ff5e0ff */
[----:B------:R-:W-:Y:S02]  /*0ea0*/  IADD3 R14, P1, PT, R18, UR6, RZ ;  /* 0x00000006120e7c10 */ /* 0x000fe4000ff3e0ff */
[----:B------:R-:W-:Y:S02]  /*0eb0*/  SHF.L.U64.HI R0, R0, 0x3, R13 ;  /* 0x0000000300007819 */ /* 0x000fe4000001020d */
[----:B------:R-:W-:Y:S02]  /*0ec0*/  IADD3 R18, P3, PT, R18, UR8, RZ ;  /* 0x0000000812127c10 */ /* 0x000fe4000ff7e0ff */
[C---:B------:R-:W-:Y:S02]  /*0ed0*/  IADD3.X R13, PT, PT, R15.reuse, UR7, RZ, P0, !PT ;  /* 0x000000070f0d7c10 */ /* 0x040fe400087fe4ff */
[----:B------:R-:W-:-:S02]  /*0ee0*/  IADD3.X R17, PT, PT, R15, UR9, RZ, P2, !PT ;  /* 0x000000090f117c10 */ /* 0x000fc400097fe4ff */
[C---:B------:R-:W-:Y:S02]  /*0ef0*/  IADD3.X R15, PT, PT, R0.reuse, UR7, RZ, P1, !PT ;  /* 0x00000007000f7c10 */ /* 0x040fe40008ffe4ff */
[----:B------:R-:W-:Y:S01]  /*0f00*/  IADD3.X R19, PT, PT, R0, UR9, RZ, P3, !PT ;  /* 0x0000000900137c10 */ /* 0x000fe20009ffe4ff */
[----:B------:R-:W2:Y:S04]  /*0f10*/  LDG.E.64.CONSTANT R12, desc[UR4][R12.64+0x8] ;  /* 0x000008040c0c7981 */ /* 0x000ea8000c1e9b00 */
[----:B------:R-:W2:Y:S04]  /*0f20*/  LDG.E.64.CONSTANT R14, desc[UR4][R14.64+0x8] ;  /* 0x000008040e0e7981 */ /* 0x000ea8000c1e9b00 */
[----:B------:R-:W3:Y:S04]  /*0f30*/  LDG.E.64.CONSTANT R16, desc[UR4][R16.64+0x8] ;  /* 0x0000080410107981 */ /* 0x000ee8000c1e9b00 */
[----:B------:R-:W3:Y:S01]  /*0f40*/  LDG.E.64.CONSTANT R18, desc[UR4][R18.64+0x8] ;  /* 0x0000080412127981 */ /* 0x000ee2000c1e9b00 */
[----:B------:R-:W-:Y:S01]  /*0f50*/  BSSY.RECONVERGENT B1, `(.L_x_33) ;  /* 0x0000017000017945 */ /* 0x000fe20003800200 */
[----:B--2---:R-:W-:Y:S01]  /*0f60*/  FADD R0, R12, -R14 ;  /* 0x8000000e0c007221 */ /* 0x004fe20000000000 */
[----:B------:R-:W-:-:S04]  /*0f70*/  FADD R21, R13, -R15 ;  /* 0x8000000f0d157221 */ /* 0x000fc80000000000 */
[----:B------:R-:W-:Y:S01]  /*0f80*/  FADD R21, R0, R21 ;  /* 0x0000001500157221 */ /* 0x000fe20000000000 */
[----:B---3--:R-:W-:Y:S01]  /*0f90*/  FADD R22, R16, -R18 ;  /* 0x8000001210167221 */ /* 0x008fe20000000000 */
[----:B------:R-:W-:Y:S02]  /*0fa0*/  FADD R23, R17, -R19 ;  /* 0x8000001311177221 */ /* 0x000fe40000000000 */
[----:B------:R-:W-:Y:S02]  /*0fb0*/  FMUL R24, R21, R6 ;  /* 0x0000000615187220 */ /* 0x000fe40000400000 */
[----:B------:R-:W-:-:S04]  /*0fc0*/  FADD R23, R22, R23 ;  /* 0x0000001716177221 */ /* 0x000fc80000000000 */
[----:B------:R-:W-:-:S04]  /*0fd0*/  FMUL R23, R23, R6 ;  /* 0x0000000617177220 */ /* 0x000fc80000400000 */
[----:B------:R-:W-:-:S05]  /*0fe0*/  FFMA R23, -R24, R24, R23 ;  /* 0x0000001818177223 */ /* 0x000fca0000000117 */
[----:B------:R-:W-:-:S04]  /*0ff0*/  FSETP.GEU.AND P0, PT, R23, RZ, PT ;  /* 0x000000ff1700720b */ /* 0x000fc80003f0e000 */
[----:B------:R-:W-:-:S04]  /*1000*/  FSEL R0, R23, RZ, P0 ;  /* 0x000000ff17007208 */ /* 0x000fc80000000000 */
[----:B------:R-:W-:Y:S01]  /*1010*/  IADD3 R12, PT, PT, R0, -0xd000000, RZ ;  /* 0xf3000000000c7810 */ /* 0x000fe20007ffe0ff */
[----:B------:R1:W2:Y:S03]  /*1020*/  MUFU.RSQ R13, R0 ;  /* 0x00000000000d7308 */ /* 0x0002a60000001400 */
[----:B------:R-:W-:-:S13]  /*1030*/  ISETP.GT.U32.AND P0, PT, R12, 0x727fffff, PT ;  /* 0x727fffff0c00780c */ /* 0x000fda0003f04070 */
[----:B-1----:R-:W-:Y:S05]  /*1040*/  @!P0 BRA `(.L_x_34) ;  /* 0x00000000000c8947 */ /* 0x002fea0003800000 */
[----:B------:R-:W-:-:S07]  /*1050*/  MOV R18, 0x1070 ;  /* 0x0000107000127802 */ /* 0x000fce0000000f00 */
[----:B0-2--5:R-:W-:Y:S05]  /*1060*/  CALL.REL.NOINC `($__internal_3_$__cuda_sm20_sqrt_rn_f32_slowpath) ;  /* 0x0000000800287944 */ /* 0x025fea0003c00000 */
[----:B------:R-:W-:Y:S05]  /*1070*/  BRA `(.L_x_35) ;  /* 0x0000000000107947 */ /* 0x000fea0003800000 */
.L_x_34:
[----:B--2---:R-:W-:Y:S01]  /*1080*/  FMUL.FTZ R21, R0, R13 ;  /* 0x0000000d00157220 */ /* 0x004fe20000410000 */
[----:B------:R-:W-:-:S03]  /*1090*/  FMUL.FTZ R12, R13, 0.5 ;  /* 0x3f0000000d0c7820 */ /* 0x000fc60000410000 */
[----:B------:R-:W-:-:S04]  /*10a0*/  FFMA R0, -R21, R21, R0 ;  /* 0x0000001515007223 */ /* 0x000fc80000000100 */
[----:B------:R-:W-:-:S07]  /*10b0*/  FFMA R21, R0, R12, R21 ;  /* 0x0000000c00157223 */ /* 0x000fce0000000015 */
.L_x_35:
[----:B------:R-:W-:Y:S05]  /*10c0*/  BSYNC.RECONVERGENT B1 ;  /* 0x0000000000017941 */ /* 0x000fea0003800200 */
.L_x_33:
[-CC-:B-----5:R-:W-:Y:S01]  /*10d0*/  FFMA R19, R4, R21.reuse, R24.reuse ;  /* 0x0000001504137223 */ /* 0x1a0fe20000000018 */
[----:B------:R-:W-:-:S07]  /*10e0*/  FFMA R23, -R5, R21, R24 ;  /* 0x0000001505177223 */ /* 0x000fce0000000118 */
.L_x_32:
[----:B------:R-:W-:Y:S05]  /*10f0*/  BSYNC.RECONVERGENT B0 ;  /* 0x0000000000007941 */ /* 0x000fea0003800200 */
.L_x_31:
[----:B------:R-:W1:Y:S01]  /*1100*/  LDC.64 R14, c[0x0][0x3d0] ;  /* 0x0000f400ff0e7b82 */ /* 0x000e620000000a00 */
[--C-:B------:R-:W-:Y:S01]  /*1110*/  IMAD R21, R2, UR10, R20.reuse ;  /* 0x0000000a02157c24 */ /* 0x100fe2000f8e0214 */
[----:B------:R-:W-:Y:S01]  /*1120*/  BSSY.RECONVERGENT B0, `(.L_x_36) ;  /* 0x0000040000007945 */ /* 0x000fe20003800200 */
[----:B------:R-:W-:Y:S01]  /*1130*/  IMAD.IADD R28, R7, 0x1, R20 ;  /* 0x00000001071c7824 */ /* 0x000fe200078e0214 */
[----:B------:R-:W-:Y:S01]  /*1140*/  MOV R0, 0x7fffffff ;  /* 0x7fffffff00007802 */ /* 0x000fe20000000f00 */
[----:B0-----:R-:W-:-:S03]  /*1150*/  IMAD.WIDE R12, R21, 0x4, R8 ;  /* 0x00000004150c7825 */ /* 0x001fc600078e0208 */
[----:B------:R-:W0:Y:S01]  /*1160*/  LDC.64 R16, c[0x0][0x3d8] ;  /* 0x0000f600ff107b82 */ /* 0x000e220000000a00 */
[----:B------:R-:W-:Y:S01]  /*1170*/  ISETP.GE.AND P0, PT, R28, R27, PT ;  /* 0x0000001b1c00720c */ /* 0x000fe20003f06270 */
[----:B------:R2:W-:Y:S01]  /*1180*/  STG.E desc[UR4][R12.64], R19 ;  /* 0x000000130c007986 */ /* 0x0005e2000c101904 */
[----:B------:R-:W-:Y:S02]  /*1190*/  IMAD.MOV.U32 R20, RZ, RZ, 0x7fffffff ;  /* 0x7fffffffff147424 */ /* 0x000fe400078e00ff */
[----:B-1----:R-:W-:-:S05]  /*11a0*/  IMAD.WIDE R14, R21, 0x4, R14 ;  /* 0x00000004150e7825 */ /* 0x002fca00078e020e */
[----:B------:R2:W-:Y:S01]  /*11b0*/  STG.E desc[UR4][R14.64], R24 ;  /* 0x000000180e007986 */ /* 0x0005e2000c101904 */
[----:B0-----:R-:W-:Y:S01]  /*11c0*/  IMAD.WIDE R16, R21, 0x4, R16 ;  /* 0x0000000415107825 */ /* 0x001fe200078e0210 */
[----:B------:R-:W-:-:S04]  /*11d0*/  MOV R21, 0x7fffffff ;  /* 0x7fffffff00157802 */ /* 0x000fc80000000f00 */
[----:B------:R2:W-:Y:S01]  /*11e0*/  STG.E desc[UR4][R16.64], R23 ;  /* 0x0000001710007986 */ /* 0x0005e2000c101904 */
[----:B------:R-:W-:Y:S05]  /*11f0*/  @!P0 BRA `(.L_x_37) ;  /* 0x0000000000c88947 */ /* 0x000fea0003800000 */
[----:B--23--:R-:W-:-:S06]  /*1200*/  IMAD.WIDE R18, R28, 0x4, R10 ;  /* 0x000000041c127825 */ /* 0x00cfcc00078e020a */
[----:B------:R-:W2:Y:S02]  /*1210*/  LDG.E.CONSTANT R19, desc[UR4][R18.64+0x4] ;  /* 0x0000040412137981 */ /* 0x000ea4000c1e9900 */
[----:B--2---:R-:W-:-:S13]  /*1220*/  ISETP.NE.AND P0, PT, R19, R26, PT ;  /* 0x0000001a1300720c */ /* 0x004fda0003f05270 */
[----:B------:R-:W-:Y:S05]  /*1230*/  @P0 BRA `(.L_x_37) ;  /* 0x0000000000b80947 */ /* 0x000fea0003800000 */
[----:B------:R-:W-:Y:S01]  /*1240*/  SHF.R.S32.HI R21, RZ, 0x1f, R28 ;  /* 0x0000001fff157819 */ /* 0x000fe2000001141c */
[C---:B------:R-:W-:Y:S01]  /*1250*/  IMAD.SHL.U32 R30, R28.reuse, 0x8, RZ ;  /* 0x000000081c1e7824 */ /* 0x040fe200078e00ff */
[----:B------:R-:W-:Y:S02]  /*1260*/  IADD3 R0, P0, PT, -R3, R28, RZ ;  /* 0x0000001c03007210 */ /* 0x000fe40007f1e1ff */
[----:B------:R-:W-:Y:S02]  /*1270*/  SHF.L.U64.HI R22, R28, 0x3, R21 ;  /* 0x000000031c167819 */ /* 0x000fe40000010215 */
[----:B------:R-:W-:Y:S02]  /*1280*/  IADD3.X R19, PT, PT, R21, -0x1, RZ, P0, !PT ;  /* 0xffffffff15137810 */ /* 0x000fe400007fe4ff */
[C---:B------:R-:W-:Y:S02]  /*1290*/  SHF.L.U32 R24, R0.reuse, 0x3, RZ ;  /* 0x0000000300187819 */ /* 0x040fe400000006ff */
[----:B------:R-:W-:-:S02]  /*12a0*/  SHF.L.U64.HI R0, R0, 0x3, R19 ;  /* 0x0000000300007819 */ /* 0x000fc40000010213 */
[----:B------:R-:W-:Y:S02]  /*12b0*/  IADD3 R20, P1, PT, R24, UR6, RZ ;  /* 0x0000000618147c10 */ /* 0x000fe4000ff3e0ff */
[----:B------:R-:W-:Y:S02]  /*12c0*/  IADD3 R18, P0, PT, R30, UR6, RZ ;  /* 0x000000061e127c10 */ /* 0x000fe4000ff1e0ff */
[----:B------:R-:W-:Y:S02]  /*12d0*/  IADD3.X R21, PT, PT, R0, UR7, RZ, P1, !PT ;  /* 0x0000000700157c10 */ /* 0x000fe40008ffe4ff */
[----:B------:R-:W-:Y:S02]  /*12e0*/  IADD3.X R19, PT, PT, R22, UR7, RZ, P0, !PT ;  /* 0x0000000716137c10 */ /* 0x000fe400087fe4ff */
[----:B------:R-:W-:Y:S02]  /*12f0*/  IADD3 R24, P1, PT, R24, UR8, RZ ;  /* 0x0000000818187c10 */ /* 0x000fe4000ff3e0ff */
[----:B------:R-:W-:Y:S01]  /*1300*/  IADD3 R30, P0, PT, R30, UR8, RZ ;  /* 0x000000081e1e7c10 */ /* 0x000fe2000ff1e0ff */
[----:B------:R-:W2:Y:S01]  /*1310*/  LDG.E.64.CONSTANT R20, desc[UR4][R20.64+0x8] ;  /* 0x0000080414147981 */ /* 0x000ea2000c1e9b00 */
[----:B------:R-:W-:-:S02]  /*1320*/  IADD3.X R25, PT, PT, R0, UR9, RZ, P1, !PT ;  /* 0x0000000900197c10 */ /* 0x000fc40008ffe4ff */
[----:B------:R-:W-:Y:S01]  /*1330*/  IADD3.X R31, PT, PT, R22, UR9, RZ, P0, !PT ;  /* 0x00000009161f7c10 */ /* 0x000fe200087fe4ff */
        /* <DEDUP_REMOVED lines=21> */
[----:B------:R-:W-:Y:S01]  /*1490*/  MOV R19, R21 ;  /* 0x0000001500137202 */ /* 0x000fe20000000f00 */
[----:B------:R-:W-:Y:S06]  /*14a0*/  BRA `(.L_x_40) ;  /* 0x0000000000107947 */ /* 0x000fec0003800000 */
.L_x_39:
[----:B------:R-:W-:Y:S01]  /*14b0*/  FMUL.FTZ R19, R0, R21 ;  /* 0x0000001500137220 */ /* 0x000fe20000410000 */
[----:B------:R-:W-:-:S03]  /*14c0*/  FMUL.FTZ R18, R21, 0.5 ;  /* 0x3f00000015127820 */ /* 0x000fc60000410000 */
[----:B------:R-:W-:-:S04]  /*14d0*/  FFMA R0, -R19, R19, R0 ;  /* 0x0000001313007223 */ /* 0x000fc80000000100 */
[----:B------:R-:W-:-:S07]  /*14e0*/  FFMA R19, R0, R18, R19 ;  /* 0x0000001200137223 */ /* 0x000fce0000000013 */
.L_x_40:
[----:B------:R-:W-:Y:S05]  /*14f0*/  BSYNC.RECONVERGENT B1 ;  /* 0x0000000000017941 */ /* 0x000fea0003800200 */
.L_x_38:
[-CC-:B-----5:R-:W-:Y:S01]  /*1500*/  FFMA R21, R4, R19.reuse, R20.reuse ;  /* 0x0000001304157223 */ /* 0x1a0fe20000000014 */
[----:B------:R-:W-:-:S07]  /*1510*/  FFMA R0, -R5, R19, R20 ;  /* 0x0000001305007223 */ /* 0x000fce0000000114 */
.L_x_37:
[----:B------:R-:W-:Y:S05]  /*1520*/  BSYNC.RECONVERGENT B0 ;  /* 0x0000000000007941 */ /* 0x000fea0003800200 */
.L_x_36:
[----:B--2---:R-:W-:-:S04]  /*1530*/  IMAD.WIDE R12, R7, 0x4, R12 ;  /* 0x00000004070c7825 */ /* 0x004fc800078e020c */
[C---:B------:R-:W-:Y:S01]  /*1540*/  IMAD.WIDE R14, R7.reuse, 0x4, R14 ;  /* 0x00000004070e7825 */ /* 0x040fe200078e020e */
[----:B------:R-:W-:Y:S03]  /*1550*/  STG.E desc[UR4][R12.64], R21 ;  /* 0x000000150c007986 */ /* 0x000fe6000c101904 */
[C---:B------:R-:W-:Y:S01]  /*1560*/  IMAD.WIDE R16, R7.reuse, 0x4, R16 ;  /* 0x0000000407107825 */ /* 0x040fe200078e0210 */
[----:B------:R0:W-:Y:S04]  /*1570*/  STG.E desc[UR4][R14.64], R20 ;  /* 0x000000140e007986 */ /* 0x0001e8000c101904 */
[----:B------:R1:W-:Y:S01]  /*1580*/  STG.E desc[UR4][R16.64], R0 ;  /* 0x0000000010007986 */ /* 0x0003e2000c101904 */
[----:B0-----:R-:W-:-:S05]  /*1590*/  IMAD.IADD R20, R7, 0x1, R28 ;  /* 0x0000000107147824 */ /* 0x001fca00078e021c */
[----:B------:R-:W-:-:S13]  /*15a0*/  ISETP.GE.AND P0, PT, R20, UR10, PT ;  /* 0x0000000a14007c0c */ /* 0x000fda000bf06270 */
[----:B-1----:R-:W-:Y:S05]  /*15b0*/  @!P0 BRA `(.L_x_41) ;  /* 0xfffffff400f08947 */ /* 0x002fea000383ffff */
[----:B------:R-:W-:Y:S05]  /*15c0*/  EXIT ;  /* 0x000000000000794d */ /* 0x000fea0003800000 */
        .weak           $__internal_2_$__cuda_sm20_rcp_rn_f32_slowpath
        .type           $__internal_2_$__cuda_sm20_rcp_rn_f32_slowpath,@function
        .size           $__internal_2_$__cuda_sm20_rcp_rn_f32_slowpath,($__internal_3_$__cuda_sm20_sqrt_rn_f32_slowpath - $__internal_2_$__cuda_sm20_rcp_rn_f32_slowpath)
$__internal_2_$__cuda_sm20_rcp_rn_f32_slowpath:
[----:B------:R-:W-:-:S04]  /*15d0*/  SHF.L.U32 R7, R0, 0x1, RZ ;  /* 0x0000000100077819 */ /* 0x000fc800000006ff */
[----:B------:R-:W-:-:S04]  /*15e0*/  SHF.R.U32.HI R7, RZ, 0x18, R7 ;  /* 0x00000018ff077819 */ /* 0x000fc80000011607 */
[----:B------:R-:W-:-:S13]  /*15f0*/  ISETP.NE.U32.AND P0, PT, R7, RZ, PT ;  /* 0x000000ff0700720c */ /* 0x000fda0003f05070 */
[----:B------:R-:W-:Y:S05]  /*1600*/  @P0 BRA `(.L_x_42) ;  /* 0x00000000002c0947 */ /* 0x000fea0003800000 */
[----:B------:R-:W-:-:S05]  /*1610*/  IMAD.SHL.U32 R7, R0, 0x2, RZ ;  /* 0x0000000200077824 */ /* 0x000fca00078e00ff */
[----:B------:R-:W-:-:S13]  /*1620*/  ISETP.NE.AND P0, PT, R7, RZ, PT ;  /* 0x000000ff0700720c */ /* 0x000fda0003f05270 */
[----:B------:R2:W3:Y:S01]  /*1630*/  @!P0 MUFU.RCP R7, R0 ;  /* 0x0000000000078308 */ /* 0x0004e20000001000 */
[----:B------:R-:W-:Y:S05]  /*1640*/  @!P0 BRA `(.L_x_43) ;  /* 0x0000000000a48947 */ /* 0x000fea0003800000 */
[----:B------:R-:W-:-:S04]  /*1650*/  FFMA R8, R0, 1.84467440737095516160e+19, RZ ;  /* 0x5f80000000087823 */ /* 0x000fc800000000ff */
[----:B---3--:R-:W2:Y:S02]  /*1660*/  MUFU.RCP R7, R8 ;  /* 0x0000000800077308 */ /* 0x008ea40000001000 */
[----:B--2---:R-:W-:-:S04]  /*1670*/  FFMA R0, R8, R7, -1 ;  /* 0xbf80000008007423 */ /* 0x004fc80000000007 */
[----:B------:R-:W-:-:S04]  /*1680*/  FADD.FTZ R0, -R0, -RZ ;  /* 0x800000ff00007221 */ /* 0x000fc80000010100 */
[----:B------:R-:W-:-:S04]  /*1690*/  FFMA R0, R7, R0, R7 ;  /* 0x0000000007007223 */ /* 0x000fc80000000007 */
[----:B------:R-:W-:Y:S01]  /*16a0*/  FFMA R7, R0, 1.84467440737095516160e+19, RZ ;  /* 0x5f80000000077823 */ /* 0x000fe200000000ff */
[----:B------:R-:W-:Y:S06]  /*16b0*/  BRA `(.L_x_43) ;  /* 0x0000000000887947 */ /* 0x000fec0003800000 */
.L_x_42:
[----:B------:R-:W-:-:S04]  /*16c0*/  IADD3 R8, PT, PT, R7, -0xfd, RZ ;  /* 0xffffff0307087810 */ /* 0x000fc80007ffe0ff */
[----:B------:R-:W-:-:S13]  /*16d0*/  ISETP.GT.U32.AND P0, PT, R8, 0x1, PT ;  /* 0x000000010800780c */ /* 0x000fda0003f04070 */
[----:B------:R-:W-:Y:S05]  /*16e0*/  @P0 BRA `(.L_x_44) ;  /* 0x0000000000780947 */ /* 0x000fea0003800000 */
[----:B------:R-:W-:Y:S01]  /*16f0*/  LOP3.LUT R9, R0, 0x7fffff, RZ, 0xc0, !PT ;  /* 0x007fffff00097812 */ /* 0x000fe200078ec0ff */
[----:B------:R-:W-:-:S03]  /*1700*/  IMAD.MOV.U32 R13, RZ, RZ, 0x3 ;  /* 0x00000003ff0d7424 */ /* 0x000fc600078e00ff */
[----:B------:R-:W-:Y:S02]  /*1710*/  LOP3.LUT R9, R9, 0x3f800000, RZ, 0xfc, !PT ;  /* 0x3f80000009097812 */ /* 0x000fe400078efcff */
[----:B------:R-:W-:Y:S02]  /*1720*/  SHF.L.U32 R14, R13, R8, RZ ;  /* 0x000000080d0e7219 */ /* 0x000fe400000006ff */
[----:B------:R-:W0:Y:S02]  /*1730*/  MUFU.RCP R10, R9 ;  /* 0x00000009000a7308 */ /* 0x000e240000001000 */
[----:B0-----:R-:W-:-:S04]  /*1740*/  FFMA R11, R9, R10, -1 ;  /* 0xbf800000090b7423 */ /* 0x001fc8000000000a */
[----:B------:R-:W-:-:S04]  /*1750*/  FADD.FTZ R11, -R11, -RZ ;  /* 0x800000ff0b0b7221 */ /* 0x000fc80000010100 */
[CCC-:B------:R-:W-:Y:S01]  /*1760*/  FFMA.RM R12, R10.reuse, R11.reuse, R10.reuse ;  /* 0x0000000b0a0c7223 */ /* 0x1c0fe2000000400a */
[----:B------:R-:W-:-:S04]  /*1770*/  FFMA.RP R11, R10, R11, R10 ;  /* 0x0000000b0a0b7223 */ /* 0x000fc8000000800a */
[C---:B------:R-:W-:Y:S02]  /*1780*/  LOP3.LUT R10, R12.reuse, 0x7fffff, RZ, 0xc0, !PT ;  /* 0x007fffff0c0a7812 */ /* 0x040fe400078ec0ff */
[----:B------:R-:W-:Y:S02]  /*1790*/  FSETP.NEU.FTZ.AND P0, PT, R12, R11, PT ;  /* 0x0000000b0c00720b */ /* 0x000fe40003f1d000 */
[----:B------:R-:W-:Y:S02]  /*17a0*/  LOP3.LUT R11, R10, 0x800000, RZ, 0xfc, !PT ;  /* 0x008000000a0b7812 */ /* 0x000fe400078efcff */
[----:B------:R-:W-:Y:S02]  /*17b0*/  SEL R10, RZ, 0xffffffff, !P0 ;  /* 0xffffffffff0a7807 */ /* 0x000fe40004000000 */
[----:B------:R-:W-:Y:S02]  /*17c0*/  LOP3.LUT R9, R14, R11, RZ, 0xc0, !PT ;  /* 0x0000000b0e097212 */ /* 0x000fe400078ec0ff */
[----:B------:R-:W-:-:S02]  /*17d0*/  IADD3 R10, PT, PT, -R10, RZ, RZ ;  /* 0x000000ff0a0a7210 */ /* 0x000fc40007ffe1ff */
[-C--:B------:R-:W-:Y:S02]  /*17e0*/  SHF.R.U32.HI R9, RZ, R8.reuse, R9 ;  /* 0x00000008ff097219 */ /* 0x080fe40000011609 */
[----:B------:R-:W-:Y:S02]  /*17f0*/  LOP3.LUT P1, RZ, R10, R8, R11, 0xf8, !PT ;  /* 0x000000080aff7212 */ /* 0x000fe4000782f80b */
[C---:B------:R-:W-:Y:S02]  /*1800*/  LOP3.LUT P0, RZ, R9.reuse, 0x1, RZ, 0xc0, !PT ;  /* 0x0000000109ff7812 */ /* 0x040fe4000780c0ff */
[----:B------:R-:W-:-:S04]  /*1810*/  LOP3.LUT P2, RZ, R9, 0x2, RZ, 0xc0, !PT ;  /* 0x0000000209ff7812 */ /* 0x000fc8000784c0ff */
[----:B------:R-:W-:Y:S02]  /*1820*/  PLOP3.LUT P0, PT, P0, P1, P2, 0xe0, 0x0 ;  /* 0x000000000000781c */ /* 0x000fe40000703c20 */
[----:B------:R-:W-:Y:S02]  /*1830*/  LOP3.LUT P1, RZ, R0, 0x7fffff, RZ, 0xc0, !PT ;  /* 0x007fffff00ff7812 */ /* 0x000fe4000782c0ff */
[----:B------:R-:W-:-:S05]  /*1840*/  SEL R8, RZ, 0x1, !P0 ;  /* 0x00000001ff087807 */ /* 0x000fca0004000000 */
[----:B------:R-:W-:-:S05]  /*1850*/  IMAD.MOV R8, RZ, RZ, -R8 ;  /* 0x000000ffff087224 */ /* 0x000fca00078e0a08 */
[----:B------:R-:W-:Y:S02]  /*1860*/  ISETP.GE.AND P0, PT, R8, RZ, PT ;  /* 0x000000ff0800720c */ /* 0x000fe40003f06270 */
[----:B------:R-:W-:-:S04]  /*1870*/  IADD3 R8, PT, PT, R7, -0xfc, RZ ;  /* 0xffffff0407087810 */ /* 0x000fc80007ffe0ff */
[----:B------:R-:W-:-:S07]  /*1880*/  SHF.R.U32.HI R7, RZ, R8, R11 ;  /* 0x00000008ff077219 */ /* 0x000fce000001160b */
[----:B------:R-:W-:-:S05]  /*1890*/  @!P0 VIADD R7, R7, 0x1 ;  /* 0x0000000107078836 */ /* 0x000fca0000000000 */
[----:B------:R-:W-:-:S04]  /*18a0*/  @!P1 SHF.L.U32 R7, R7, 0x1, RZ ;  /* 0x0000000107079819 */ /* 0x000fc800000006ff */
[----:B------:R-:W-:Y:S01]  /*18b0*/  LOP3.LUT R7, R7, 0x80000000, R0, 0xf8, !PT ;  /* 0x8000000007077812 */ /* 0x000fe200078ef800 */
[----:B------:R-:W-:Y:S06]  /*18c0*/  BRA `(.L_x_43) ;  /* 0x0000000000047947 */ /* 0x000fec0003800000 */
.L_x_44:
[----:B------:R0:W1:Y:S02]  /*18d0*/  MUFU.RCP R7, R0 ;  /* 0x0000000000077308 */ /* 0x0000640000001000 */
.L_x_43:
[----:B0123--:R-:W-:Y:S02]  /*18e0*/  IMAD.MOV.U32 R0, RZ, RZ, R7 ;  /* 0x000000ffff007224 */ /* 0x00ffe400078e0007 */
[----:B------:R-:W-:-:S04]  /*18f0*/  HFMA2 R7, -RZ, RZ, 0, 0 ;  /* 0x00000000ff077431 */ /* 0x000fc800000001ff */
[----:B------:R-:W-:Y:S05]  /*1900*/  RET.REL.NODEC R6 `(bollinger_bands_sma_prefix_f32) ;  /* 0xffffffe406bc7950 */ /* 0x000fea0003c3ffff */
        .weak           $__internal_3_$__cuda_sm20_sqrt_rn_f32_slowpath
        .type           $__internal_3_$__cuda_sm20_sqrt_rn_f32_slowpath,@function
        .size           $__internal_3_$__cuda_sm20_sqrt_rn_f32_slowpath,(.L_x_50 - $__internal_3_$__cuda_sm20_sqrt_rn_f32_slowpath)
$__internal_3_$__cuda_sm20_sqrt_rn_f32_slowpath:
[----:B------:R-:W-:-:S13]  /*1910*/  LOP3.LUT P0, RZ, R0, 0x7fffffff, RZ, 0xc0, !PT ;  /* 0x7fffffff00ff7812 */ /* 0x000fda000780c0ff */
[----:B------:R-:W-:Y:S01]  /*1920*/  @!P0 MOV R21, R0 ;  /* 0x0000000000158202 */ /* 0x000fe20000000f00 */
[----:B------:R-:W-:Y:S06]  /*1930*/  @!P0 BRA `(.L_x_45) ;  /* 0x0000000000408947 */ /* 0x000fec0003800000 */
[----:B------:R-:W-:-:S13]  /*1940*/  FSETP.GEU.FTZ.AND P0, PT, R0, RZ, PT ;  /* 0x000000ff0000720b */ /* 0x000fda0003f1e000 */
[----:B------:R-:W-:Y:S01]  /*1950*/  @!P0 IMAD.MOV.U32 R21, RZ, RZ, 0x7fffffff ;  /* 0x7fffffffff158424 */ /* 0x000fe200078e00ff */
[----:B------:R-:W-:Y:S06]  /*1960*/  @!P0 BRA `(.L_x_45) ;  /* 0x0000000000348947 */ /* 0x000fec0003800000 */
[----:B------:R-:W-:-:S13]  /*1970*/  FSETP.GTU.FTZ.AND P0, PT, |R0|, +INF , PT ;  /* 0x7f8000000000780b */ /* 0x000fda0003f1c200 */
[----:B------:R-:W-:Y:S01]  /*1980*/  @P0 FADD.FTZ R21, R0, 1 ;  /* 0x3f80000000150421 */ /* 0x000fe20000010000 */
[----:B------:R-:W-:Y:S06]  /*1990*/  @P0 BRA `(.L_x_45) ;  /* 0x0000000000280947 */ /* 0x000fec0003800000 */
[----:B------:R-:W-:-:S13]  /*19a0*/  FSETP.NEU.FTZ.AND P0, PT, |R0|, +INF , PT ;  /* 0x7f8000000000780b */ /* 0x000fda0003f1d200 */
[----:B------:R-:W-:-:S04]  /*19b0*/  @P0 FFMA R22, R0, 1.84467440737095516160e+19, RZ ;  /* 0x5f80000000160823 */ /* 0x000fc800000000ff */
[----:B------:R-:W0:Y:S02]  /*19c0*/  @P0 MUFU.RSQ R21, R22 ;  /* 0x0000001600150308 */ /* 0x000e240000001400 */
[----:B0-----:R-:W-:-:S04]  /*19d0*/  @P0 FMUL.FTZ R19, R22, R21 ;  /* 0x0000001516130220 */ /* 0x001fc80000410000 */
[----:B------:R-:W-:-:S04]  /*19e0*/  @P0 FADD.FTZ R23, -R19, -RZ ;  /* 0x800000ff13170221 */ /* 0x000fc80000010100 */
[----:B------:R-:W-:Y:S01]  /*19f0*/  @P0 FFMA R23, R19, R23, R22 ;  /* 0x0000001713170223 */ /* 0x000fe20000000016 */
[----:B------:R-:W-:Y:S01]  /*1a00*/  @P0 FMUL.FTZ R22, R21, 0.5 ;  /* 0x3f00000015160820 */ /* 0x000fe20000410000 */
[----:B------:R-:W-:-:S03]  /*1a10*/  @!P0 MOV R21, R0 ;  /* 0x0000000000158202 */ /* 0x000fc60000000f00 */
[----:B------:R-:W-:-:S04]  /*1a20*/  @P0 FFMA R22, R23, R22, R19 ;  /* 0x0000001617160223 */ /* 0x000fc80000000013 */
[----:B------:R-:W-:-:S07]  /*1a30*/  @P0 FMUL.FTZ R21, R22, 2.3283064365386962891e-10 ;  /* 0x2f80000016150820 */ /* 0x000fce0000410000 */
.L_x_45:
[----:B------:R-:W-:-:S04]  /*1a40*/  HFMA2 R19, -RZ, RZ, 0, 0 ;  /* 0x00000000ff137431 */ /* 0x000fc800000001ff */
[----:B------:R-:W-:Y:S05]  /*1a50*/  RET.REL.NODEC R18 `(bollinger_bands_sma_prefix_f32) ;  /* 0xffffffe412687950 */ /* 0x000fea0003c3ffff */
.L_x_46:
        /* <DEDUP_REMOVED lines=10> */
.L_x_50:


//--------------------- .nv.shared.reserved.0     --------------------------
	.section	.nv.shared.reserved.0,"aw",@nobits
	.weak		__nv_reservedSMEM_offset_0_alias
	.size		__nv_reservedSMEM_offset_0_alias, 0, 64
	.other		__nv_reservedSMEM_offset_0_alias,@"STO_CUDA_RESERVED_SHARED STV_DEFAULT"
__nv_reservedSMEM_offset_0_alias:
	.zero		0
	.zero		64


//--------------------- .nv.constant0.bollinger_bands_many_series_one_param_f32 --------------------------
	.section	.nv.constant0.bollinger_bands_many_series_one_param_f32,"a",@progbits
	.sectionflags	@""
	.align	4
.nv.constant0.bollinger_bands_many_series_one_param_f32:
	.zero		976


//--------------------- .nv.constant0.bollinger_bands_sma_prefix_f32 --------------------------
	.section	.nv.constant0.bollinger_bands_sma_prefix_f32,"a",@progbits
	.sectionflags	@""
	.align	4
.nv.constant0.bollinger_bands_sma_prefix_f32:
	.zero		992


//--------------------- SYMBOLS --------------------------

	.type		.nv.reservedSmem.offset0,@object
	.size		.nv.reservedSmem.offset0,0x4
